def attn_fwd(
    Q,
    K,
    V,
    Out,
    Lse,
    sm_scale,
    stride_qz,
    stride_qh,
    stride_qm,
    stride_qk,
    stride_kz,
    stride_kh,
    stride_kn,
    stride_kk,
    stride_vz,
    stride_vh,
    stride_vn,
    stride_vk,
    stride_oz,
    stride_oh,
    stride_om,
    stride_ok,
    seqlen_q,
    seqlen_k,
    BLOCK_M: tl.constexpr,
    BLOCK_N: tl.constexpr,
    HEAD_DIM: tl.constexpr,
    CAUSAL: tl.constexpr,
):
    start_m = tl.program_id(0)
    off_hz = tl.program_id(1)
    q_off = off_hz * stride_qh
    k_off = off_hz * stride_kh
    v_off = off_hz * stride_vh
    offs_m = start_m * BLOCK_M + tl.arange(0, BLOCK_M)
    offs_d = tl.arange(0, HEAD_DIM)
    offs_n = tl.arange(0, BLOCK_N)
    q_ptrs = Q + q_off + offs_m[:, None] * stride_qm + offs_d[None, :] * stride_qk
    k_ptrs = K + k_off + offs_d[:, None] * stride_kk + offs_n[None, :] * stride_kn
    v_ptrs = V + v_off + offs_n[:, None] * stride_vn + offs_d[None, :] * stride_vk
    m_i = tl.full([BLOCK_M], float("-inf"), dtype=tl.float32)
    l_i = tl.zeros([BLOCK_M], dtype=tl.float32) + 1.0
    acc = tl.zeros([BLOCK_M, HEAD_DIM], dtype=tl.float32)
    q = tl.load(q_ptrs)
    acc, l_i, m_i = _attn_fwd_inner(
        acc,
        l_i,
        m_i,
        q,
        k_ptrs,
        v_ptrs,
        sm_scale,
        stride_kn,
        stride_vn,
        start_m,
        seqlen_k,
        BLOCK_M,
        BLOCK_N,
        HEAD_DIM,
        CAUSAL,
    )
    acc = acc / l_i[:, None]
    lse = m_i + tl.math.log2(l_i) / 1.4426950408889634
    o_ptrs = (
        Out
        + off_hz * stride_oh
        + offs_m[:, None] * stride_om
        + offs_d[None, :] * stride_ok
    )
    tl.store(o_ptrs, acc.to(Out.dtype.element_ty))
    tl.store(Lse + off_hz * seqlen_q + offs_m, lse)

# config = {"BLOCK_M": 256, "BLOCK_N": 32, "HEAD_DIM": 64, "arch": "sm_100", "causal": true, "dtype": "fp8e4m3", "num_stages": 2, "num_warps": 8}
# arch = sm_100


// ===== COMPILED SASS (sm_100a) =====

	.target	sm_100a

	.elftype	@"ET_EXEC"


//--------------------- .note.nv.tkinfo           --------------------------
	.section	.note.nv.tkinfo,"",@"SHT_NOTE"
	.sectionflags	@"SHF_NOTE_NV_TKINFO"
	.tkinfo
        /*0018*/ 	.word	0x00000081
        /*0030*/ 	.string	""
        /*0030*/ 	.string	"ptxas-blackwell"
        /*0030*/ 	.string	"Cuda compilation tools, release 12.9, V12.9.86"
        /*0030*/ 	.string	"Build cuda_12.9.r12.9/compiler.36037853_0"
        /*0030*/ 	.string	"-v  -suppress-debug-info  -lineinfo  -arch sm_100a "



//--------------------- .note.nv.cuver            --------------------------
	.section	.note.nv.cuver,"",@"SHT_NOTE"
	.sectionflags	@"SHF_NOTE_NV_CUVER"
        /*0018*/ 	.short	0x0001
        /*001a*/ 	.short	0x0064
        /*001c*/ 	.short	0x0001
        /*001e*/ 	.short	0x0000
        /*0020*/ 	.short	0x0001
        /*0022*/ 	.short	0x0000


//--------------------- .nv.info                  --------------------------
	.section	.nv.info,"",@"SHT_CUDA_INFO"
	.align	4


	//----- nvinfo : EIATTR_REGCOUNT
	.align		4
        /*0000*/ 	.byte	0x04, 0x2f
        /*0002*/ 	.short	(.L_5 - .L_4)
	.align		4
.L_4:
        /*0004*/ 	.word	index@(attn_fwd)
        /*0008*/ 	.word	0x000000c6


	//----- nvinfo : EIATTR_FRAME_SIZE
	.align		4
.L_5:
        /*000c*/ 	.byte	0x04, 0x11
        /*000e*/ 	.short	(.L_7 - .L_6)
	.align		4
.L_6:
        /*0010*/ 	.word	index@($__internal_2_$__cuda_sm10x_tcgen05_guardrail_trap_unallocated_columns_being_dealloced)
        /*0014*/ 	.word	0x00000000


	//----- nvinfo : EIATTR_FRAME_SIZE
	.align		4
.L_7:
        /*0018*/ 	.byte	0x04, 0x11
        /*001a*/ 	.short	(.L_9 - .L_8)
	.align		4
.L_8:
        /*001c*/ 	.word	index@($__internal_1_$__cuda_sm10x_tcgen05_guardrail_trap_phase_invalid_during_alloc)
        /*0020*/ 	.word	0x00000000


	//----- nvinfo : EIATTR_FRAME_SIZE
	.align		4
.L_9:
        /*0024*/ 	.byte	0x04, 0x11
        /*0026*/ 	.short	(.L_11 - .L_10)
	.align		4
.L_10:
        /*0028*/ 	.word	index@($__internal_0_$__cuda_sm10x_tcgen05_guardrail_trap_col_being_dealloced_not_returned_by_alloc)
        /*002c*/ 	.word	0x00000000


	//----- nvinfo : EIATTR_FRAME_SIZE
	.align		4
.L_11:
        /*0030*/ 	.byte	0x04, 0x11
        /*0032*/ 	.short	(.L_13 - .L_12)
	.align		4
.L_12:
        /*0034*/ 	.word	index@(attn_fwd)
        /*0038*/ 	.word	0x00000000


	//----- nvinfo : EIATTR_MIN_STACK_SIZE
	.align		4
.L_13:
        /*003c*/ 	.byte	0x04, 0x12
        /*003e*/ 	.short	(.L_15 - .L_14)
	.align		4
.L_14:
        /*0040*/ 	.word	index@(attn_fwd)
        /*0044*/ 	.word	0x00000000
.L_15:


//--------------------- .nv.info.attn_fwd         --------------------------
	.section	.nv.info.attn_fwd,"",@"SHT_CUDA_INFO"
	.sectionflags	@""
	.align	4


	//----- nvinfo : EIATTR_CUDA_API_VERSION
	.align		4
        /*0000*/ 	.byte	0x04, 0x37
        /*0002*/ 	.short	(.L_17 - .L_16)
.L_16:
        /*0004*/ 	.word	0x00000081


	//----- nvinfo : EIATTR_KPARAM_INFO
	.align		4
.L_17:
        /*0008*/ 	.byte	0x04, 0x17
        /*000a*/ 	.short	(.L_19 - .L_18)
.L_18:
        /*000c*/ 	.word	0x00000000
        /*0010*/ 	.short	0x0019
        /*0012*/ 	.short	0x0080
        /*0014*/ 	.byte	0x00, 0xf4, 0x21, 0x00


	//----- nvinfo : EIATTR_KPARAM_INFO
	.align		4
.L_19:
        /*0018*/ 	.byte	0x04, 0x17
        /*001a*/ 	.short	(.L_21 - .L_20)
.L_20:
        /*001c*/ 	.word	0x00000000
        /*0020*/ 	.short	0x0018
        /*0022*/ 	.short	0x0078
        /*0024*/ 	.byte	0x00, 0xf4, 0x21, 0x00


	//----- nvinfo : EIATTR_KPARAM_INFO
	.align		4
.L_21:
        /*0028*/ 	.byte	0x04, 0x17
        /*002a*/ 	.short	(.L_23 - .L_22)
.L_22:
        /*002c*/ 	.word	0x00000000
        /*0030*/ 	.short	0x0017
        /*0032*/ 	.short	0x0070
        /*0034*/ 	.byte	0x00, 0xf0, 0x11, 0x00


	//----- nvinfo : EIATTR_KPARAM_INFO
	.align		4
.L_23:
        /*0038*/ 	.byte	0x04, 0x17
        /*003a*/ 	.short	(.L_25 - .L_24)
.L_24:
        /*003c*/ 	.word	0x00000000
        /*0040*/ 	.short	0x0016
        /*0042*/ 	.short	0x006c
        /*0044*/ 	.byte	0x00, 0xf0, 0x11, 0x00


	//----- nvinfo : EIATTR_KPARAM_INFO
	.align		4
.L_25:
        /*0048*/ 	.byte	0x04, 0x17
        /*004a*/ 	.short	(.L_27 - .L_26)
.L_26:
        /*004c*/ 	.word	0x00000000
        /*0050*/ 	.short	0x0015
        /*0052*/ 	.short	0x0068
        /*0054*/ 	.byte	0x00, 0xf0, 0x11, 0x00


	//----- nvinfo : EIATTR_KPARAM_INFO
	.align		4
.L_27:
        /*0058*/ 	.byte	0x04, 0x17
        /*005a*/ 	.short	(.L_29 - .L_28)
.L_28:
        /*005c*/ 	.word	0x00000000
        /*0060*/ 	.short	0x0014
        /*0062*/ 	.short	0x0064
        /*0064*/ 	.byte	0x00, 0xf0, 0x11, 0x00


	//----- nvinfo : EIATTR_KPARAM_INFO
	.align		4
.L_29:
        /*0068*/ 	.byte	0x04, 0x17
        /*006a*/ 	.short	(.L_31 - .L_30)
.L_30:
        /*006c*/ 	.word	0x00000000
        /*0070*/ 	.short	0x0013
        /*0072*/ 	.short	0x0060
        /*0074*/ 	.byte	0x00, 0xf0, 0x11, 0x00


	//----- nvinfo : EIATTR_KPARAM_INFO
	.align		4
.L_31:
        /*0078*/ 	.byte	0x04, 0x17
        /*007a*/ 	.short	(.L_33 - .L_32)
.L_32:
        /*007c*/ 	.word	0x00000000
        /*0080*/ 	.short	0x0012
        /*0082*/ 	.short	0x005c
        /*0084*/ 	.byte	0x00, 0xf0, 0x11, 0x00


	//----- nvinfo : EIATTR_KPARAM_INFO
	.align		4
.L_33:
        /*0088*/ 	.byte	0x04, 0x17
        /*008a*/ 	.short	(.L_35 - .L_34)
.L_34:
        /*008c*/ 	.word	0x00000000
        /*0090*/ 	.short	0x0011
        /*0092*/ 	.short	0x0058
        /*0094*/ 	.byte	0x00, 0xf0, 0x11, 0x00


	//----- nvinfo : EIATTR_KPARAM_INFO
	.align		4
.L_35:
        /*0098*/ 	.byte	0x04, 0x17
        /*009a*/ 	.short	(.L_37 - .L_36)
.L_36:
        /*009c*/ 	.word	0x00000000
        /*00a0*/ 	.short	0x0010
        /*00a2*/ 	.short	0x0054
        /*00a4*/ 	.byte	0x00, 0xf0, 0x11, 0x00


	//----- nvinfo : EIATTR_KPARAM_INFO
	.align		4
.L_37:
        /*00a8*/ 	.byte	0x04, 0x17
        /*00aa*/ 	.short	(.L_39 - .L_38)
.L_38:
        /*00ac*/ 	.word	0x00000000
        /*00b0*/ 	.short	0x000f
        /*00b2*/ 	.short	0x0050
        /*00b4*/ 	.byte	0x00, 0xf0, 0x11, 0x00


	//----- nvinfo : EIATTR_KPARAM_INFO
	.align		4
.L_39:
        /*00b8*/ 	.byte	0x04, 0x17
        /*00ba*/ 	.short	(.L_41 - .L_40)
.L_40:
        /*00bc*/ 	.word	0x00000000
        /*00c0*/ 	.short	0x000e
        /*00c2*/ 	.short	0x004c
        /*00c4*/ 	.byte	0x00, 0xf0, 0x11, 0x00


	//----- nvinfo : EIATTR_KPARAM_INFO
	.align		4
.L_41:
        /*00c8*/ 	.byte	0x04, 0x17
        /*00ca*/ 	.short	(.L_43 - .L_42)
.L_42:
        /*00cc*/ 	.word	0x00000000
        /*00d0*/ 	.short	0x000d
        /*00d2*/ 	.short	0x0048
        /*00d4*/ 	.byte	0x00, 0xf0, 0x11, 0x00


	//----- nvinfo : EIATTR_KPARAM_INFO
	.align		4
.L_43:
        /*00d8*/ 	.byte	0x04, 0x17
        /*00da*/ 	.short	(.L_45 - .L_44)
.L_44:
        /*00dc*/ 	.word	0x00000000
        /*00e0*/ 	.short	0x000c
        /*00e2*/ 	.short	0x0044
        /*00e4*/ 	.byte	0x00, 0xf0, 0x11, 0x00


	//----- nvinfo : EIATTR_KPARAM_INFO
	.align		4
.L_45:
        /*00e8*/ 	.byte	0x04, 0x17
        /*00ea*/ 	.short	(.L_47 - .L_46)
.L_46:
        /*00ec*/ 	.word	0x00000000
        /*00f0*/ 	.short	0x000b
        /*00f2*/ 	.short	0x0040
        /*00f4*/ 	.byte	0x00, 0xf0, 0x11, 0x00


	//----- nvinfo : EIATTR_KPARAM_INFO
	.align		4
.L_47:
        /*00f8*/ 	.byte	0x04, 0x17
        /*00fa*/ 	.short	(.L_49 - .L_48)
.L_48:
        /*00fc*/ 	.word	0x00000000
        /*0100*/ 	.short	0x000a
        /*0102*/ 	.short	0x003c
        /*0104*/ 	.byte	0x00, 0xf0, 0x11, 0x00


	//----- nvinfo : EIATTR_KPARAM_INFO
	.align		4
.L_49:
        /*0108*/ 	.byte	0x04, 0x17
        /*010a*/ 	.short	(.L_51 - .L_50)
.L_50:
        /*010c*/ 	.word	0x00000000
        /*0110*/ 	.short	0x0009
        /*0112*/ 	.short	0x0038
        /*0114*/ 	.byte	0x00, 0xf0, 0x11, 0x00


	//----- nvinfo : EIATTR_KPARAM_INFO
	.align		4
.L_51:
        /*0118*/ 	.byte	0x04, 0x17
        /*011a*/ 	.short	(.L_53 - .L_52)
.L_52:
        /*011c*/ 	.word	0x00000000
        /*0120*/ 	.short	0x0008
        /*0122*/ 	.short	0x0034
        /*0124*/ 	.byte	0x00, 0xf0, 0x11, 0x00


	//----- nvinfo : EIATTR_KPARAM_INFO
	.align		4
.L_53:
        /*0128*/ 	.byte	0x04, 0x17
        /*012a*/ 	.short	(.L_55 - .L_54)
.L_54:
        /*012c*/ 	.word	0x00000000
        /*0130*/ 	.short	0x0007
        /*0132*/ 	.short	0x0030
        /*0134*/ 	.byte	0x00, 0xf0, 0x11, 0x00


	//----- nvinfo : EIATTR_KPARAM_INFO
	.align		4
.L_55:
        /*0138*/ 	.byte	0x04, 0x17
        /*013a*/ 	.short	(.L_57 - .L_56)
.L_56:
        /*013c*/ 	.word	0x00000000
        /*0140*/ 	.short	0x0006
        /*0142*/ 	.short	0x002c
        /*0144*/ 	.byte	0x00, 0xf0, 0x11, 0x00


	//----- nvinfo : EIATTR_KPARAM_INFO
	.align		4
.L_57:
        /*0148*/ 	.byte	0x04, 0x17
        /*014a*/ 	.short	(.L_59 - .L_58)
.L_58:
        /*014c*/ 	.word	0x00000000
        /*0150*/ 	.short	0x0005
        /*0152*/ 	.short	0x0028
        /*0154*/ 	.byte	0x00, 0xf0, 0x11, 0x00


	//----- nvinfo : EIATTR_KPARAM_INFO
	.align		4
.L_59:
        /*0158*/ 	.byte	0x04, 0x17
        /*015a*/ 	.short	(.L_61 - .L_60)
.L_60:
        /*015c*/ 	.word	0x00000000
        /*0160*/ 	.short	0x0004
        /*0162*/ 	.short	0x0020
        /*0164*/ 	.byte	0x00, 0xf4, 0x21, 0x00


	//----- nvinfo : EIATTR_KPARAM_INFO
	.align		4
.L_61:
        /*0168*/ 	.byte	0x04, 0x17
        /*016a*/ 	.short	(.L_63 - .L_62)
.L_62:
        /*016c*/ 	.word	0x00000000
        /*0170*/ 	.short	0x0003
        /*0172*/ 	.short	0x0018
        /*0174*/ 	.byte	0x00, 0xf4, 0x21, 0x00


	//----- nvinfo : EIATTR_KPARAM_INFO
	.align		4
.L_63:
        /*0178*/ 	.byte	0x04, 0x17
        /*017a*/ 	.short	(.L_65 - .L_64)
.L_64:
        /*017c*/ 	.word	0x00000000
        /*0180*/ 	.short	0x0002
        /*0182*/ 	.short	0x0010
        /*0184*/ 	.byte	0x00, 0xf4, 0x21, 0x00


	//----- nvinfo : EIATTR_KPARAM_INFO
	.align		4
.L_65:
        /*0188*/ 	.byte	0x04, 0x17
        /*018a*/ 	.short	(.L_67 - .L_66)
.L_66:
        /*018c*/ 	.word	0x00000000
        /*0190*/ 	.short	0x0001
        /*0192*/ 	.short	0x0008
        /*0194*/ 	.byte	0x00, 0xf4, 0x21, 0x00


	//----- nvinfo : EIATTR_KPARAM_INFO
	.align		4
.L_67:
        /*0198*/ 	.byte	0x04, 0x17
        /*019a*/ 	.short	(.L_69 - .L_68)
.L_68:
        /*019c*/ 	.word	0x00000000
        /*01a0*/ 	.short	0x0000
        /*01a2*/ 	.short	0x0000
        /*01a4*/ 	.byte	0x00, 0xf4, 0x21, 0x00


	//----- nvinfo : EIATTR_AT_ENTRY_FRAGMENTS
	.align		4
.L_69:
        /*01a8*/ 	.byte	0x04, 0x4f
        /*01aa*/ 	.short	(.L_71 - .L_70)


	//   ....[0]....
.L_70:
        /*01ac*/ 	.word	0x00000004


	//----- nvinfo : EIATTR_RESERVED_SMEM_USED
	.align		4
.L_71:
        /*01b0*/ 	.byte	0x01, 0x41
	.zero		2


	//----- nvinfo : EIATTR_SPARSE_MMA_MASK
	.align		4
        /*01b4*/ 	.byte	0x03, 0x50
        /*01b6*/ 	.short	0x0000


	//----- nvinfo : EIATTR_TCGEN05_1CTA_USED
	.align		4
        /*01b8*/ 	.byte	0x01, 0x51
	.zero		2


	//----- nvinfo : EIATTR_MAXREG_COUNT
	.align		4
        /*01bc*/ 	.byte	0x03, 0x1b
        /*01be*/ 	.short	0x00ff


	//----- nvinfo : EIATTR_NUM_BARRIERS
	.align		4
        /*01c0*/ 	.byte	0x02, 0x4c
        /*01c2*/ 	.byte	0x01
	.zero		1


	//----- nvinfo : EIATTR_INT_WARP_WIDE_INSTR_OFFSETS
	.align		4
        /*01c4*/ 	.byte	0x04, 0x31
        /*01c6*/ 	.short	(.L_73 - .L_72)


	//   ....[0]....
.L_72:
        /*01c8*/ 	.word	0x000016c0


	//   ....[1]....
        /*01cc*/ 	.word	0x000016d0


	//   ....[2]....
        /*01d0*/ 	.word	0x00001f30


	//   ....[3]....
        /*01d4*/ 	.word	0x00002040


	//   ....[4]....
        /*01d8*/ 	.word	0x00004270


	//   ....[5]....
        /*01dc*/ 	.word	0x00009110


	//   ....[6]....
        /*01e0*/ 	.word	0x00009160


	//----- nvinfo : EIATTR_COOP_GROUP_MASK_REGIDS
	.align		4
.L_73:
        /*01e4*/ 	.byte	0x04, 0x29
        /*01e6*/ 	.short	(.L_75 - .L_74)


	//   ....[0]....
.L_74:
        /*01e8*/ 	.word	0xffffffff


	//   ....[1]....
        /*01ec*/ 	.word	0xffffffff


	//   ....[2]....
        /*01f0*/ 	.word	0xffffffff


	//   ....[3]....
        /*01f4*/ 	.word	0xffffffff


	//----- nvinfo : EIATTR_COOP_GROUP_INSTR_OFFSETS
	.align		4
.L_75:
        /*01f8*/ 	.byte	0x04, 0x28
        /*01fa*/ 	.short	(.L_77 - .L_76)


	//   ....[0]....
.L_76:
        /*01fc*/ 	.word	0x00000060


	//   ....[1]....
        /*0200*/ 	.word	0x00000320


	//   ....[2]....
        /*0204*/ 	.word	0x00008fa0


	//   ....[3]....
        /*0208*/ 	.word	0x00009210


	//----- nvinfo : EIATTR_VRC_CTA_INIT_COUNT
	.align		4
.L_77:
        /*020c*/ 	.byte	0x02, 0x4a
        /*020e*/ 	.byte	0x80
	.zero		1


	//----- nvinfo : EIATTR_MBARRIER_INSTR_OFFSETS
	.align		4
        /*0210*/ 	.byte	0x04, 0x39
        /*0212*/ 	.short	(.L_79 - .L_78)


	//   ....[0]....
.L_78:
        /*0214*/ 	.word	0x00001cb0
        /*0218*/ 	.word	0x000000ff
        /*021c*/ 	.word	0x00007800
        /*0220*/ 	.short	0x0100
        /*0222*/ 	.byte	0x0a
	.zero		1


	//   ....[1]....
        /*0224*/ 	.word	0x00001f60
        /*0228*/ 	.word	0x000000ff
        /*022c*/ 	.word	0x00007808
        /*0230*/ 	.short	0x0100
        /*0232*/ 	.byte	0x0a
	.zero		1


	//   ....[2]....
        /*0234*/ 	.word	0x00002210
        /*0238*/ 	.word	0x000000ff
        /*023c*/ 	.word	0x00006800
        /*0240*/ 	.short	0x0100
        /*0242*/ 	.byte	0x0a
	.zero		1


	//   ....[3]....
        /*0244*/ 	.word	0x000024c0
        /*0248*/ 	.word	0x000000ff
        /*024c*/ 	.word	0x00006800
        /*0250*/ 	.short	0x010a
        /*0252*/ 	.byte	0x0a
	.zero		1


	//   ....[4]....
        /*0254*/ 	.word	0x000025a0
        /*0258*/ 	.word	0x000000ff
        /*025c*/ 	.word	0x00006800
        /*0260*/ 	.short	0x0108
        /*0262*/ 	.byte	0x0a
	.zero		1


	//   ....[5]....
        /*0264*/ 	.word	0x00004660
        /*0268*/ 	.word	0x000000ff
        /*026c*/ 	.word	0x00007810
        /*0270*/ 	.short	0x0100
        /*0272*/ 	.byte	0x0a
	.zero		1


	//   ....[6]....
        /*0274*/ 	.word	0x00004860
        /*0278*/ 	.word	0x000000ff
        /*027c*/ 	.word	0x00007810
        /*0280*/ 	.short	0x010a
        /*0282*/ 	.byte	0x0a
	.zero		1


	//   ....[7]....
        /*0284*/ 	.word	0x00004b20
        /*0288*/ 	.word	0x000000ff
        /*028c*/ 	.word	0x00007810
        /*0290*/ 	.short	0x0108
        /*0292*/ 	.byte	0x0a
	.zero		1


	//   ....[8]....
        /*0294*/ 	.word	0x00004bf0
        /*0298*/ 	.word	0x000000ff
        /*029c*/ 	.word	0x00000000
        /*02a0*/ 	.short	0x010a
        /*02a2*/ 	.byte	0x23
	.zero		1


	//   ....[9]....
        /*02a4*/ 	.word	0x00006840
        /*02a8*/ 	.word	0x000000ff
        /*02ac*/ 	.word	0x00000000
        /*02b0*/ 	.short	0x010a
        /*02b2*/ 	.byte	0x23
	.zero		1


	//   ....[10]....
        /*02b4*/ 	.word	0x00006960
        /*02b8*/ 	.word	0x000000ff
        /*02bc*/ 	.word	0x00007800
        /*02c0*/ 	.short	0x0108
        /*02c2*/ 	.byte	0x0a
	.zero		1


	//   ....[11]....
        /*02c4*/ 	.word	0x00006a90
        /*02c8*/ 	.word	0x000000ff
        /*02cc*/ 	.word	0x00007808
        /*02d0*/ 	.short	0x0108
        /*02d2*/ 	.byte	0x0a
	.zero		1


	//   ....[12]....
        /*02d4*/ 	.word	0x00009230
        /*02d8*/ 	.word	0x000000ff
        /*02dc*/ 	.word	0x00006800
        /*02e0*/ 	.short	0x010a
        /*02e2*/ 	.byte	0x0a
	.zero		1


	//   ....[13]....
        /*02e4*/ 	.word	0x00009260
        /*02e8*/ 	.word	0x000000ff
        /*02ec*/ 	.word	0x00007810
        /*02f0*/ 	.short	0x010a
        /*02f2*/ 	.byte	0x0a
	.zero		1


	//   ....[14]....
        /*02f4*/ 	.word	0x00009290
        /*02f8*/ 	.word	0x000000ff
        /*02fc*/ 	.word	0x00000000
        /*0300*/ 	.short	0x010a
        /*0302*/ 	.byte	0x23
	.zero		1


	//   ....[15]....
        /*0304*/ 	.word	0x000092c0
        /*0308*/ 	.word	0x000000ff
        /*030c*/ 	.word	0x00000000
        /*0310*/ 	.short	0x010a
        /*0312*/ 	.byte	0x23
	.zero		1


	//----- nvinfo : EIATTR_NUM_MBARRIERS
	.align		4
.L_79:
        /*0314*/ 	.byte	0x03, 0x38
        /*0316*/ 	.short	0xffff


	//----- nvinfo : EIATTR_EXIT_INSTR_OFFSETS
	.align		4
        /*0318*/ 	.byte	0x04, 0x1c
        /*031a*/ 	.short	(.L_81 - .L_80)


	//   ....[0]....
.L_80:
        /*031c*/ 	.word	0x00009220


	//----- nvinfo : EIATTR_REQNTID
	.align		4
.L_81:
        /*0320*/ 	.byte	0x04, 0x10
        /*0322*/ 	.short	(.L_83 - .L_82)
.L_82:
        /*0324*/ 	.word	0x00000100
        /*0328*/ 	.word	0x00000001
        /*032c*/ 	.word	0x00000001


	//----- nvinfo : EIATTR_CRS_STACK_SIZE
	.align		4
.L_83:
        /*0330*/ 	.byte	0x04, 0x1e
        /*0332*/ 	.short	(.L_85 - .L_84)
.L_84:
        /*0334*/ 	.word	0x00000000


	//----- nvinfo : EIATTR_CBANK_PARAM_SIZE
	.align		4
.L_85:
        /*0338*/ 	.byte	0x03, 0x19
        /*033a*/ 	.short	0x0088


	//----- nvinfo : EIATTR_PARAM_CBANK
	.align		4
        /*033c*/ 	.byte	0x04, 0x0a
        /*033e*/ 	.short	(.L_87 - .L_86)
	.align		4
.L_86:
        /*0340*/ 	.word	index@(.nv.constant0.attn_fwd)
        /*0344*/ 	.short	0x0380
        /*0346*/ 	.short	0x0088


	//----- nvinfo : EIATTR_SW_WAR
	.align		4
.L_87:
        /*0348*/ 	.byte	0x04, 0x36
        /*034a*/ 	.short	(.L_89 - .L_88)
.L_88:
        /*034c*/ 	.word	0x00000008
.L_89:


//--------------------- .nv.compat                --------------------------
	.section	.nv.compat,"",@"SHT_CUDA_COMPAT_INFO"
	.align	4
        /*0000*/ 	.byte	0x02, 0x02, 0x02, 0x00, 0x02, 0x05, 0x05, 0x00, 0x02, 0x03, 0x00, 0x00, 0x02, 0x06, 0x01, 0x00


//--------------------- .nv.callgraph             --------------------------
	.section	.nv.callgraph,"",@"SHT_CUDA_CALLGRAPH"
	.align	4
	.sectionentsize	8
	.align		4
        /*0000*/ 	.word	0x00000000
	.align		4
        /*0004*/ 	.word	0xffffffff
	.align		4
        /*0008*/ 	.word	0x00000000
	.align		4
        /*000c*/ 	.word	0xfffffffe
	.align		4
        /*0010*/ 	.word	0x00000000
	.align		4
        /*0014*/ 	.word	0xfffffffd
	.align		4
        /*0018*/ 	.word	0x00000000
	.align		4
        /*001c*/ 	.word	0xfffffffc


//--------------------- .nv.constant4             --------------------------
	.section	.nv.constant4,"a",@progbits
	.align	8
	.align		8
.nv.constant4:
        /*0000*/ 	.dword	_$_str


//--------------------- .text.attn_fwd            --------------------------
	.section	.text.attn_fwd,"ax",@progbits
	.align	128
        .global         attn_fwd
        .type           attn_fwd,@function
        .size           attn_fwd,(.L_x_30 - attn_fwd)
        .other          attn_fwd,@"STO_CUDA_ENTRY STV_DEFAULT"
attn_fwd:
.text.attn_fwd:
[----:B------:R-:W0:Y:S01]  /*0000*/  LDC R1, c[0x0][0x37c] ;  /* 0x0000df00ff017b82 */ /* 0x000e220000000800 */
[----:B------:R-:W1:Y:S02]  /*0010*/  S2R R0, SR_TID.X ;  /* 0x0000000000007919 */ /* 0x000e640000002100 */
[----:B-1----:R-:W-:-:S04]  /*0020*/  ISETP.GE.U32.AND P0, PT, R0, 0x20, PT ;  /* 0x000000200000780c */ /* 0x002fc80003f06070 */
[----:B------:R-:W-:-:S09]  /*0030*/  P2R R2, PR, RZ, 0x1 ;  /* 0x00000001ff027803 */ /* 0x000fd20000000000 */
[----:B------:R-:W-:Y:S05]  /*0040*/  @P0 BRA `(.L_x_0) ;  /* 0x0000000000b80947 */ /* 0x000fea0003800000 */
[----:B------:R-:W1:Y:S01]  /*0050*/  S2UR UR6, SR_CgaCtaId ;  /* 0x00000000000679c3 */ /* 0x000e620000008800 */
[----:B------:R-:W-:Y:S01]  /*0060*/  NOP ;  /* 0x0000000000007918 */ /* 0x000fe20000000000 */
[----:B------:R-:W-:Y:S02]  /*0070*/  UMOV UR4, 0x40 ;  /* 0x0000004000047882 */ /* 0x000fe40000000000 */
[----:B-1----:R-:W-:-:S09]  /*0080*/  ULEA UR4, UR6, UR4, 0x18 ;  /* 0x0000000406047291 */ /* 0x002fd2000f8ec0ff */
[----:B------:R-:W1:Y:S01]  /*0090*/  LDS.U8 R2, [UR4] ;  /* 0x00000004ff027984 */ /* 0x000e620008000000 */
[----:B------:R-:W-:Y:S02]  /*00a0*/  UMOV UR4, 0x400 ;  /* 0x0000040000047882 */ /* 0x000fe40000000000 */
[----:B------:R-:W-:Y:S01]  /*00b0*/  ULEA UR4, UR6, UR4, 0x18 ;  /* 0x0000000406047291 */ /* 0x000fe2000f8ec0ff */
[----:B-1----:R-:W-:-:S13]  /*00c0*/  ISETP.NE.AND P0, PT, R2, RZ, PT ;  /* 0x000000ff0200720c */ /* 0x002fda0003f05270 */
[----:B------:R-:W-:Y:S05]  /*00d0*/  @P0 BRA `(.L_x_1) ;  /* 0x00000000007c0947 */ /* 0x000fea0003800000 */
[----:B------:R-:W-:-:S13]  /*00e0*/  ELECT P0, URZ, PT ;  /* 0x0000000000ff782f */ /* 0x000fda0003800000 */
[----:B------:R-:W-:Y:S05]  /*00f0*/  @!P0 BRA `(.L_x_2) ;  /* 0x0000000000848947 */ /* 0x000fea0003800000 */
[----:B------:R-:W-:Y:S01]  /*0100*/  UMOV UR5, 0x8 ;  /* 0x0000000800057882 */ /* 0x000fe20000000000 */
[----:B------:R-:W-:Y:S02]  /*0110*/  IMAD.MOV.U32 R5, RZ, RZ, 0x1 ;  /* 0x00000001ff057424 */ /* 0x000fe400078e00ff */
[----:B------:R-:W-:Y:S02]  /*0120*/  IMAD.MOV.U32 R3, RZ, RZ, 0xff ;  /* 0x000000ffff037424 */ /* 0x000fe400078e00ff */
[----:B------:R-:W-:Y:S04]  /*0130*/  DEPBAR.LE SB1, 0x36 ;  /* 0x00009d800000791a */ /* 0x000fe80000000000 */
[----:B------:R-:W1:Y:S02]  /*0140*/  UTCATOMSWS.FIND_AND_SET.ALIGN UP0, UR5, UR5 ;  /* 0x00000005000575e3 */ /* 0x000e640008000800 */
[----:B-1----:R-:W-:-:S04]  /*0150*/  PLOP3.LUT P0, PT, PT, PT, UP0, 0x80, 0x8 ;  /* 0x000000000008781c */ /* 0x002fc80003f0f008 */
[----:B------:R-:W-:-:S04]  /*0160*/  SEL R2, RZ, 0xffffffff, !P0 ;  /* 0xffffffffff027807 */ /* 0x000fc80004000000 */
[----:B------:R-:W-:Y:S01]  /*0170*/  ISETP.NE.AND P0, PT, R2, RZ, PT ;  /* 0x000000ff0200720c */ /* 0x000fe20003f05270 */
[----:B------:R-:W-:-:S12]  /*0180*/  IMAD.U32 R2, RZ, RZ, UR5 ;  /* 0x00000005ff027e24 */ /* 0x000fd8000f8e00ff */
[----:B------:R-:W-:Y:S05]  /*0190*/  @P0 BRA `(.L_x_3) ;  /* 0x0000000000240947 */ /* 0x000fea0003800000 */
.L_x_4:
[----:B------:R-:W-:Y:S05]  /*01a0*/  NANOSLEEP 0x64 ;  /* 0x000000640000795d */ /* 0x000fea0003800000 */
[----:B------:R-:W-:-:S05]  /*01b0*/  UMOV UR5, 0x8 ;  /* 0x0000000800057882 */ /* 0x000fca0000000000 */
[----:B------:R-:W-:Y:S04]  /*01c0*/  DEPBAR.LE SB1, 0x36 ;  /* 0x00009d800000791a */ /* 0x000fe80000000000 */
[----:B------:R-:W1:Y:S02]  /*01d0*/  UTCATOMSWS.FIND_AND_SET.ALIGN UP0, UR5, UR5 ;  /* 0x00000005000575e3 */ /* 0x000e640008000800 */
[----:B-1----:R-:W-:-:S04]  /*01e0*/  PLOP3.LUT P0, PT, PT, PT, UP0, 0x80, 0x8 ;  /* 0x000000000008781c */ /* 0x002fc80003f0f008 */
[----:B------:R-:W-:-:S04]  /*01f0*/  SEL R2, RZ, 0xffffffff, !P0 ;  /* 0xffffffffff027807 */ /* 0x000fc80004000000 */
[----:B------:R-:W-:Y:S01]  /*0200*/  ISETP.NE.AND P0, PT, R2, RZ, PT ;  /* 0x000000ff0200720c */ /* 0x000fe20003f05270 */
[----:B------:R-:W-:-:S12]  /*0210*/  IMAD.U32 R2, RZ, RZ, UR5 ;  /* 0x00000005ff027e24 */ /* 0x000fd8000f8e00ff */
[----:B------:R-:W-:Y:S05]  /*0220*/  @!P0 BRA `(.L_x_4) ;  /* 0xfffffffc00dc8947 */ /* 0x000fea000383ffff */
.L_x_3:
[C---:B------:R-:W-:Y:S01]  /*0230*/  VIADD R4, R2.reuse, 0x10 ;  /* 0x0000001002047836 */ /* 0x040fe20000000000 */
[----:B------:R-:W-:Y:S01]  /*0240*/  UMOV UR5, 0x50 ;  /* 0x0000005000057882 */ /* 0x000fe20000000000 */
[----:B------:R-:W-:Y:S01]  /*0250*/  SHF.L.U32 R3, R3, R2, RZ ;  /* 0x0000000203037219 */ /* 0x000fe200000006ff */
[----:B------:R-:W-:Y:S01]  /*0260*/  ULEA UR5, UR6, UR5, 0x18 ;  /* 0x0000000506057291 */ /* 0x000fe2000f8ec0ff */
[----:B------:R-:W-:Y:S01]  /*0270*/  IMAD.SHL.U32 R2, R2, 0x20, RZ ;  /* 0x0000002002027824 */ /* 0x000fe200078e00ff */
[----:B------:R-:W-:-:S04]  /*0280*/  SHF.L.U32 R4, R5, R4, RZ ;  /* 0x0000000405047219 */ /* 0x000fc800000006ff */
[----:B------:R-:W-:-:S05]  /*0290*/  LOP3.LUT R3, R4, R3, RZ, 0xfc, !PT ;  /* 0x0000000304037212 */ /* 0x000fca00078efcff */
[----:B------:R1:W-:Y:S04]  /*02a0*/  ATOMS.OR RZ, [UR5], R3 ;  /* 0x00000003ffff798c */ /* 0x0003e8000b000005 */
[----:B------:R1:W-:Y:S01]  /*02b0*/  STS [UR4], R2 ;  /* 0x00000002ff007988 */ /* 0x0003e20008000804 */
[----:B------:R-:W-:Y:S05]  /*02c0*/  BRA `(.L_x_2) ;  /* 0x0000000000107947 */ /* 0x000fea0003800000 */
.L_x_1:
[----:B------:R-:W-:Y:S01]  /*02d0*/  IMAD.MOV.U32 R3, RZ, RZ, -0x1 ;  /* 0xffffffffff037424 */ /* 0x000fe200078e00ff */
[----:B------:R-:W-:-:S04]  /*02e0*/  MOV R2, 0x310 ;  /* 0x0000031000027802 */ /* 0x000fc80000000f00 */
[----:B------:R1:W-:Y:S03]  /*02f0*/  STS [UR4], R3 ;  /* 0x00000003ff007988 */ /* 0x0003e60008000804 */
[----:B01----:R-:W-:Y:S05]  /*0300*/  CALL.REL.NOINC `($__internal_1_$__cuda_sm10x_tcgen05_guardrail_trap_phase_invalid_during_alloc) ;  /* 0x0000009000047944 */ /* 0x003fea0003c00000 */
.L_x_2:
[----:B------:R-:W-:Y:S05]  /*0310*/  WARPSYNC.ALL ;  /* 0x0000000000007948 */ /* 0x000fea0003800000 */
[----:B------:R-:W-:Y:S01]  /*0320*/  NOP ;  /* 0x0000000000007918 */ /* 0x000fe20000000000 */
.L_x_0:
[----:B-1----:R-:W1:Y:S01]  /*0330*/  S2R R3, SR_CTAID.X ;  /* 0x0000000000037919 */ /* 0x002e620000002500 */
[----:B------:R-:W2:Y:S01]  /*0340*/  S2UR UR9, SR_CTAID.Y ;  /* 0x00000000000979c3 */ /* 0x000ea20000002600 */
[----:B------:R-:W2:Y:S01]  /*0350*/  LDCU.64 UR4, c[0x0][0x3b0] ;  /* 0x00007600ff0477ac */ /* 0x000ea20008000a00 */
[----:B------:R-:W-:Y:S01]  /*0360*/  UMOV UR10, 0x400 ;  /* 0x00000400000a7882 */ /* 0x000fe20000000000 */
[----:B------:R-:W3:Y:S05]  /*0370*/  LDCU.64 UR32, c[0x0][0x358] ;  /* 0x00006b00ff2077ac */ /* 0x000eea0008000a00 */
[----:B------:R-:W4:Y:S08]  /*0380*/  LDC.64 R6, c[0x0][0x380] ;  /* 0x0000e000ff067b82 */ /* 0x000f300000000a00 */
[----:B------:R-:W0:Y:S01]  /*0390*/  LDC R21, c[0x0][0x3b8] ;  /* 0x0000ee00ff157b82 */ /* 0x000e220000000800 */
[----:B--2---:R-:W-:-:S07]  /*03a0*/  UIMAD UR4, UR9, UR4, URZ ;  /* 0x00000004090472a4 */ /* 0x004fce000f8e02ff */
[----:B------:R-:W2:Y:S01]  /*03b0*/  S2UR UR6, SR_CgaCtaId ;  /* 0x00000000000679c3 */ /* 0x000ea20000008800 */
[----:B-1----:R-:W-:-:S05]  /*03c0*/  PRMT R2, R0, 0x6540, R3 ;  /* 0x0000654000027816 */ /* 0x002fca0000000003 */
[----:B------:R-:W-:Y:S01]  /*03d0*/  IMAD R5, R2, UR5, RZ ;  /* 0x0000000502057c24 */ /* 0x000fe2000f8e02ff */
[----:B------:R-:W-:Y:S01]  /*03e0*/  USHF.R.S32.HI UR5, URZ, 0x1f, UR4 ;  /* 0x0000001fff057899 */ /* 0x000fe20008011404 */
[----:B0-----:R-:W-:-:S03]  /*03f0*/  IMAD.SHL.U32 R9, R21, 0x10, RZ ;  /* 0x0000001015097824 */ /* 0x001fc600078e00ff */
[----:B----4-:R-:W-:Y:S01]  /*0400*/  IADD3 R4, P0, P1, R5, UR4, R6 ;  /* 0x0000000405047c10 */ /* 0x010fe2000f91e006 */
[C---:B------:R-:W-:Y:S01]  /*0410*/  IMAD R11, R21.reuse, 0x18, RZ ;  /* 0x00000018150b7824 */ /* 0x040fe200078e02ff */
[----:B------:R-:W-:Y:S01]  /*0420*/  SHF.R.S32.HI R6, RZ, 0x1f, R5 ;  /* 0x0000001fff067819 */ /* 0x000fe20000011405 */
[C---:B------:R-:W-:Y:S01]  /*0430*/  IMAD.SHL.U32 R13, R21.reuse, 0x20, RZ ;  /* 0x00000020150d7824 */ /* 0x040fe200078e00ff */
[----:B------:R-:W0:Y:S02]  /*0440*/  LDCU UR4, c[0x0][0x3c8] ;  /* 0x00007900ff0477ac */ /* 0x000e240008000800 */
[----:B------:R-:W-:Y:S01]  /*0450*/  IADD3.X R5, PT, PT, R6, UR5, R7, P0, P1 ;  /* 0x0000000506057c10 */ /* 0x000fe200087e2407 */
[----:B------:R-:W-:Y:S01]  /*0460*/  IMAD.SHL.U32 R7, R21, 0x8, RZ ;  /* 0x0000000815077824 */ /* 0x000fe200078e00ff */
[-C--:B------:R-:W-:Y:S01]  /*0470*/  IADD3 R8, P1, PT, R9, R4.reuse, RZ ;  /* 0x0000000409087210 */ /* 0x080fe20007f3e0ff */
[C---:B------:R-:W-:Y:S01]  /*0480*/  IMAD R15, R21.reuse, 0x28, RZ ;  /* 0x00000028150f7824 */ /* 0x040fe200078e02ff */
[----:B------:R-:W-:Y:S01]  /*0490*/  BAR.SYNC.DEFER_BLOCKING 0x0 ;  /* 0x0000000000007b1d */ /* 0x000fe20000010000 */
[----:B------:R-:W-:Y:S01]  /*04a0*/  IMAD R17, R21, 0x30, RZ ;  /* 0x0000003015117824 */ /* 0x000fe200078e02ff */
[-C--:B------:R-:W-:Y:S01]  /*04b0*/  IADD3 R6, P2, PT, R7, R4.reuse, RZ ;  /* 0x0000000407067210 */ /* 0x080fe20007f5e0ff */
[----:B------:R-:W-:Y:S01]  /*04c0*/  IMAD R19, R21, 0x38, RZ ;  /* 0x0000003815137824 */ /* 0x000fe200078e02ff */
[-C--:B------:R-:W-:Y:S01]  /*04d0*/  LEA.HI.X.SX32 R9, R9, R5.reuse, 0x1, P1 ;  /* 0x0000000509097211 */ /* 0x080fe200008f0eff */
[----:B------:R-:W-:Y:S01]  /*04e0*/  IMAD.SHL.U32 R23, R21, 0x2, RZ ;  /* 0x0000000215177824 */ /* 0x000fe200078e00ff */
[----:B------:R-:W-:Y:S01]  /*04f0*/  LEA.HI.X.SX32 R7, R7, R5, 0x1, P2 ;  /* 0x0000000507077211 */ /* 0x000fe200010f0eff */
[----:B------:R-:W-:Y:S01]  /*0500*/  IMAD R25, R21, 0x3, RZ ;  /* 0x0000000315197824 */ /* 0x000fe200078e02ff */
[-C--:B------:R-:W-:Y:S01]  /*0510*/  IADD3 R10, P0, PT, R11, R4.reuse, RZ ;  /* 0x000000040b0a7210 */ /* 0x080fe20007f1e0ff */
[----:B------:R-:W-:Y:S01]  /*0520*/  IMAD.SHL.U32 R27, R21, 0x4, RZ ;  /* 0x00000004151b7824 */ /* 0x000fe200078e00ff */
[-C--:B------:R-:W-:Y:S01]  /*0530*/  IADD3 R12, P3, PT, R13, R4.reuse, RZ ;  /* 0x000000040d0c7210 */ /* 0x080fe20007f7e0ff */
[----:B------:R-:W-:Y:S01]  /*0540*/  IMAD R29, R21, 0x5, RZ ;  /* 0x00000005151d7824 */ /* 0x000fe200078e02ff */
[-C--:B------:R-:W-:Y:S01]  /*0550*/  IADD3 R14, P5, PT, R15, R4.reuse, RZ ;  /* 0x000000040f0e7210 */ /* 0x080fe20007fbe0ff */
[----:B------:R-:W-:Y:S01]  /*0560*/  IMAD R31, R21, 0x6, RZ ;  /* 0x00000006151f7824 */ /* 0x000fe200078e02ff */
[-C--:B------:R-:W-:Y:S01]  /*0570*/  IADD3 R16, P4, PT, R17, R4.reuse, RZ ;  /* 0x0000000411107210 */ /* 0x080fe20007f9e0ff */
[----:B------:R-:W-:Y:S01]  /*0580*/  IMAD R33, R21, 0x7, RZ ;  /* 0x0000000715217824 */ /* 0x000fe200078e02ff */
[----:B------:R-:W-:Y:S01]  /*0590*/  IADD3 R18, P2, PT, R19, R4, RZ ;  /* 0x0000000413127210 */ /* 0x000fe20007f5e0ff */
[C---:B------:R-:W-:Y:S01]  /*05a0*/  IMAD R35, R21.reuse, 0x9, RZ ;  /* 0x0000000915237824 */ /* 0x040fe200078e02ff */
[----:B------:R-:W-:Y:S01]  /*05b0*/  IADD3 R20, P1, PT, R4, R21, RZ ;  /* 0x0000001504147210 */ /* 0x000fe20007f3e0ff */
[----:B------:R-:W-:Y:S01]  /*05c0*/  IMAD R37, R21, 0xa, RZ ;  /* 0x0000000a15257824 */ /* 0x000fe200078e02ff */
[-C--:B------:R-:W-:Y:S01]  /*05d0*/  LEA.HI.X.SX32 R11, R11, R5.reuse, 0x1, P0 ;  /* 0x000000050b0b7211 */ /* 0x080fe200000f0eff */
[----:B------:R-:W-:Y:S01]  /*05e0*/  IMAD R39, R21, 0xb, RZ ;  /* 0x0000000b15277824 */ /* 0x000fe200078e02ff */
[-C--:B------:R-:W-:Y:S01]  /*05f0*/  LEA.HI.X.SX32 R13, R13, R5.reuse, 0x1, P3 ;  /* 0x000000050d0d7211 */ /* 0x080fe200018f0eff */
[----:B------:R-:W-:Y:S01]  /*0600*/  IMAD R41, R21, 0xc, RZ ;  /* 0x0000000c15297824 */ /* 0x000fe200078e02ff */
[-C--:B------:R-:W-:Y:S01]  /*0610*/  LEA.HI.X.SX32 R15, R15, R5.reuse, 0x1, P5 ;  /* 0x000000050f0f7211 */ /* 0x080fe200028f0eff */
[----:B------:R-:W-:Y:S01]  /*0620*/  IMAD R43, R21, 0xd, RZ ;  /* 0x0000000d152b7824 */ /* 0x000fe200078e02ff */
[-C--:B------:R-:W-:Y:S01]  /*0630*/  LEA.HI.X.SX32 R17, R17, R5.reuse, 0x1, P4 ;  /* 0x0000000511117211 */ /* 0x080fe200020f0eff */
[----:B------:R-:W-:Y:S01]  /*0640*/  IMAD R45, R21, 0xe, RZ ;  /* 0x0000000e152d7824 */ /* 0x000fe200078e02ff */
[----:B------:R-:W-:Y:S01]  /*0650*/  LEA.HI.X.SX32 R19, R19, R5, 0x1, P2 ;  /* 0x0000000513137211 */ /* 0x000fe200010f0eff */
[----:B------:R-:W-:-:S02]  /*0660*/  IMAD R47, R21, 0xf, RZ ;  /* 0x0000000f152f7824 */ /* 0x000fc400078e02ff */
[C---:B------:R-:W-:Y:S02]  /*0670*/  IMAD R49, R21.reuse, 0x11, RZ ;  /* 0x0000001115317824 */ /* 0x040fe400078e02ff */
[C---:B------:R-:W-:Y:S02]  /*0680*/  IMAD R51, R21.reuse, 0x12, RZ ;  /* 0x0000001215337824 */ /* 0x040fe400078e02ff */
[C---:B------:R-:W-:Y:S02]  /*0690*/  IMAD R53, R21.reuse, 0x13, RZ ;  /* 0x0000001315357824 */ /* 0x040fe400078e02ff */
[C---:B------:R-:W-:Y:S02]  /*06a0*/  IMAD R55, R21.reuse, 0x14, RZ ;  /* 0x0000001415377824 */ /* 0x040fe400078e02ff */
[C---:B------:R-:W-:Y:S02]  /*06b0*/  IMAD R57, R21.reuse, 0x15, RZ ;  /* 0x0000001515397824 */ /* 0x040fe400078e02ff */
        /* <DEDUP_REMOVED lines=36> */
[C---:B------:R-:W-:Y:S01]  /*0900*/  IMAD R133, R21.reuse, 0x3f, RZ ;  /* 0x0000003f15857824 */ /* 0x040fe200078e02ff */
[----:B------:R-:W-:Y:S01]  /*0910*/  LEA.HI.X.SX32 R21, R21, R5, 0x1, P1 ;  /* 0x0000000515157211 */ /* 0x000fe200008f0eff */
[----:B--2---:R-:W-:Y:S01]  /*0920*/  ULEA UR10, UR6, UR10, 0x18 ;  /* 0x0000000a060a7291 */ /* 0x004fe2000f8ec0ff */
[----:B------:R-:W-:-:S02]  /*0930*/  IADD3 R22, P0, PT, R23, R4, RZ ;  /* 0x0000000417167210 */ /* 0x000fc40007f1e0ff */
[-C--:B------:R-:W-:Y:S02]  /*0940*/  IADD3 R24, P3, PT, R25, R4.reuse, RZ ;  /* 0x0000000419187210 */ /* 0x080fe40007f7e0ff */
[-C--:B------:R-:W-:Y:S02]  /*0950*/  IADD3 R26, P5, PT, R27, R4.reuse, RZ ;  /* 0x000000041b1a7210 */ /* 0x080fe40007fbe0ff */
[-C--:B------:R-:W-:Y:S02]  /*0960*/  IADD3 R28, P4, PT, R29, R4.reuse, RZ ;  /* 0x000000041d1c7210 */ /* 0x080fe40007f9e0ff */
[-C--:B------:R-:W-:Y:S01]  /*0970*/  IADD3 R30, P2, PT, R31, R4.reuse, RZ ;  /* 0x000000041f1e7210 */ /* 0x080fe20007f5e0ff */
[----:B------:R-:W1:Y:S01]  /*0980*/  LDS R134, [UR10] ;  /* 0x0000000aff867984 */ /* 0x000e620008000800 */
[----:B------:R-:W-:Y:S02]  /*0990*/  IADD3 R32, P1, PT, R33, R4, RZ ;  /* 0x0000000421207210 */ /* 0x000fe40007f3e0ff */
[-C--:B------:R-:W-:Y:S01]  /*09a0*/  LEA.HI.X.SX32 R23, R23, R5.reuse, 0x1, P0 ;  /* 0x0000000517177211 */ /* 0x080fe200000f0eff */
[----:B------:R-:W-:Y:S01]  /*09b0*/  BAR.SYNC.DEFER_BLOCKING 0x0 ;  /* 0x0000000000007b1d */ /* 0x000fe20000010000 */
[----:B------:R-:W-:-:S02]  /*09c0*/  LEA.HI.X.SX32 R25, R25, R5, 0x1, P3 ;  /* 0x0000000519197211 */ /* 0x000fc400018f0eff */
[-C--:B------:R-:W-:Y:S02]  /*09d0*/  LEA.HI.X.SX32 R27, R27, R5.reuse, 0x1, P5 ;  /* 0x000000051b1b7211 */ /* 0x080fe400028f0eff */
[-C--:B------:R-:W-:Y:S02]  /*09e0*/  LEA.HI.X.SX32 R29, R29, R5.reuse, 0x1, P4 ;  /* 0x000000051d1d7211 */ /* 0x080fe400020f0eff */
[-C--:B------:R-:W-:Y:S02]  /*09f0*/  LEA.HI.X.SX32 R31, R31, R5.reuse, 0x1, P2 ;  /* 0x000000051f1f7211 */ /* 0x080fe400010f0eff */
[----:B------:R-:W-:Y:S02]  /*0a00*/  LEA.HI.X.SX32 R33, R33, R5, 0x1, P1 ;  /* 0x0000000521217211 */ /* 0x000fe400008f0eff */
[-C--:B------:R-:W-:Y:S02]  /*0a10*/  IADD3 R34, P0, PT, R35, R4.reuse, RZ ;  /* 0x0000000423227210 */ /* 0x080fe40007f1e0ff */
[----:B------:R-:W-:-:S02]  /*0a20*/  IADD3 R36, P3, PT, R37, R4, RZ ;  /* 0x0000000425247210 */ /* 0x000fc40007f7e0ff */
[-C--:B------:R-:W-:Y:S02]  /*0a30*/  IADD3 R38, P5, PT, R39, R4.reuse, RZ ;  /* 0x0000000427267210 */ /* 0x080fe40007fbe0ff */
[-C--:B------:R-:W-:Y:S02]  /*0a40*/  IADD3 R40, P4, PT, R41, R4.reuse, RZ ;  /* 0x0000000429287210 */ /* 0x080fe40007f9e0ff */
[-C--:B------:R-:W-:Y:S02]  /*0a50*/  IADD3 R42, P2, PT, R43, R4.reuse, RZ ;  /* 0x000000042b2a7210 */ /* 0x080fe40007f5e0ff */
[----:B------:R-:W-:Y:S02]  /*0a60*/  IADD3 R44, P1, PT, R45, R4, RZ ;  /* 0x000000042d2c7210 */ /* 0x000fe40007f3e0ff */
[-C--:B------:R-:W-:Y:S01]  /*0a70*/  LEA.HI.X.SX32 R35, R35, R5.reuse, 0x1, P0 ;  /* 0x0000000523237211 */ /* 0x080fe200000f0eff */
[----:B---3--:R-:W5:Y:S01]  /*0a80*/  LDG.E.U8 R14, desc[UR32][R14.64] ;  /* 0x000000200e0e7981 */ /* 0x008f62000c1e1100 */
[----:B------:R-:W-:-:S02]  /*0a90*/  LEA.HI.X.SX32 R37, R37, R5, 0x1, P3 ;  /* 0x0000000525257211 */ /* 0x000fc400018f0eff */
[-C--:B------:R-:W-:Y:S01]  /*0aa0*/  LEA.HI.X.SX32 R39, R39, R5.reuse, 0x1, P5 ;  /* 0x0000000527277211 */ /* 0x080fe200028f0eff */
[----:B------:R-:W5:Y:S01]  /*0ab0*/  LDG.E.U8 R18, desc[UR32][R18.64] ;  /* 0x0000002012127981 */ /* 0x000f62000c1e1100 */
[-C--:B------:R-:W-:Y:S02]  /*0ac0*/  LEA.HI.X.SX32 R41, R41, R5.reuse, 0x1, P4 ;  /* 0x0000000529297211 */ /* 0x080fe400020f0eff */
[-C--:B------:R-:W-:Y:S01]  /*0ad0*/  LEA.HI.X.SX32 R43, R43, R5.reuse, 0x1, P2 ;  /* 0x000000052b2b7211 */ /* 0x080fe200010f0eff */
[----:B------:R-:W5:Y:S01]  /*0ae0*/  LDG.E.U8 R20, desc[UR32][R20.64] ;  /* 0x0000002014147981 */ /* 0x000f62000c1e1100 */
[----:B------:R-:W-:Y:S02]  /*0af0*/  LEA.HI.X.SX32 R45, R45, R5, 0x1, P1 ;  /* 0x000000052d2d7211 */ /* 0x000fe400008f0eff */
[-C--:B------:R-:W-:Y:S01]  /*0b00*/  IADD3 R46, P0, PT, R47, R4.reuse, RZ ;  /* 0x000000042f2e7210 */ /* 0x080fe20007f1e0ff */
[----:B------:R-:W5:Y:S01]  /*0b10*/  LDG.E.U8 R22, desc[UR32][R22.64] ;  /* 0x0000002016167981 */ /* 0x000f62000c1e1100 */
[----:B------:R-:W-:-:S02]  /*0b20*/  IADD3 R48, P3, PT, R49, R4, RZ ;  /* 0x0000000431307210 */ /* 0x000fc40007f7e0ff */
[-C--:B------:R-:W-:Y:S01]  /*0b30*/  IADD3 R50, P5, PT, R51, R4.reuse, RZ ;  /* 0x0000000433327210 */ /* 0x080fe20007fbe0ff */
[----:B------:R-:W5:Y:S01]  /*0b40*/  LDG.E.U8 R24, desc[UR32][R24.64] ;  /* 0x0000002018187981 */ /* 0x000f62000c1e1100 */
[-C--:B------:R-:W-:Y:S02]  /*0b50*/  IADD3 R52, P4, PT, R53, R4.reuse, RZ ;  /* 0x0000000435347210 */ /* 0x080fe40007f9e0ff */
[-C--:B------:R-:W-:Y:S01]  /*0b60*/  IADD3 R54, P2, PT, R55, R4.reuse, RZ ;  /* 0x0000000437367210 */ /* 0x080fe20007f5e0ff */
[----:B------:R-:W5:Y:S01]  /*0b70*/  LDG.E.U8 R26, desc[UR32][R26.64] ;  /* 0x000000201a1a7981 */ /* 0x000f62000c1e1100 */
[----:B------:R-:W-:Y:S02]  /*0b80*/  IADD3 R56, P1, PT, R57, R4, RZ ;  /* 0x0000000439387210 */ /* 0x000fe40007f3e0ff */
[-C--:B------:R-:W-:Y:S01]  /*0b90*/  LEA.HI.X.SX32 R47, R47, R5.reuse, 0x1, P0 ;  /* 0x000000052f2f7211 */ /* 0x080fe200000f0eff */
[----:B------:R-:W5:Y:S01]  /*0ba0*/  LDG.E.U8 R28, desc[UR32][R28.64] ;  /* 0x000000201c1c7981 */ /* 0x000f62000c1e1100 */
        /* <DEDUP_REMOVED lines=96> */
[----:B------:R-:W-:Y:S01]  /*11b0*/  LEA.HI.X.SX32 R119, R119, R5, 0x1, P1 ;  /* 0x0000000577777211 */ /* 0x000fe200008f0eff */
[----:B------:R-:W2:Y:S01]  /*11c0*/  LDC.64 R112, c[0x0][0x3c0] ;  /* 0x0000f000ff707b82 */ /* 0x000ea20000000a00 */
        /* <DEDUP_REMOVED lines=17> */
[----:B------:R-:W-:-:S03]  /*12e0*/  LEA.HI.X.SX32 R131, R131, R5, 0x1, P1 ;  /* 0x0000000583837211 */ /* 0x000fc600008f0eff */
[----:B------:R-:W5:Y:S04]  /*12f0*/  LDG.E.U8 R110, desc[UR32][R110.64] ;  /* 0x000000206e6e7981 */ /* 0x000f68000c1e1100 */
        /* <DEDUP_REMOVED lines=10> */
[----:B------:R3:W5:Y:S01]  /*13a0*/  LDG.E.U8 R132, desc[UR32][R4.64] ;  /* 0x0000002004847981 */ /* 0x000762000c1e1100 */
[----:B------:R-:W-:-:S03]  /*13b0*/  ISETP.GE.U32.AND P6, PT, R0, 0x20, PT ;  /* 0x000000200000780c */ /* 0x000fc60003fc6070 */
[----:B------:R-:W5:Y:S04]  /*13c0*/  LDG.E.U8 R10, desc[UR32][R10.64] ;  /* 0x000000200a0a7981 */ /* 0x000f68000c1e1100 */
[----:B------:R4:W5:Y:S01]  /*13d0*/  LDG.E.U8 R9, desc[UR32][R102.64] ;  /* 0x0000002066097981 */ /* 0x000962000c1e1100 */
[----:B---3--:R-:W-:-:S03]  /*13e0*/  IADD3 R4, P0, PT, R133, R4, RZ ;  /* 0x0000000485047210 */ /* 0x008fc60007f1e0ff */
[----:B------:R-:W5:Y:S01]  /*13f0*/  LDG.E.U8 R12, desc[UR32][R12.64] ;  /* 0x000000200c0c7981 */ /* 0x000f62000c1e1100 */
[----:B------:R-:W-:-:S03]  /*1400*/  LEA.HI.X.SX32 R5, R133, R5, 0x1, P0 ;  /* 0x0000000585057211 */ /* 0x000fc600000f0eff */
[----:B------:R3:W5:Y:S01]  /*1410*/  LDG.E.U8 R133, desc[UR32][R6.64] ;  /* 0x0000002006857981 */ /* 0x000762000c1e1100 */
[----:B----4-:R-:W4:Y:S01]  /*1420*/  LDC.64 R102, c[0x0][0x388] ;  /* 0x0000e200ff667b82 */ /* 0x010f220000000a00 */
[----:B------:R-:W-:Y:S02]  /*1430*/  SHF.R.U32.HI R11, RZ, 0x5, R0 ;  /* 0x00000005ff0b7819 */ /* 0x000fe40000011600 */
[----:B------:R-:W5:Y:S01]  /*1440*/  LDG.E.U8 R88, desc[UR32][R88.64] ;  /* 0x0000002058587981 */ /* 0x000f62000c1e1100 */
[----:B-1----:R-:W-:-:S03]  /*1450*/  R2UR UR8, R134 ;  /* 0x00000000860872ca */ /* 0x002fc600000e0000 */
[----:B------:R1:W5:Y:S01]  /*1460*/  LDG.E.U8 R5, desc[UR32][R4.64] ;  /* 0x0000002004057981 */ /* 0x000362000c1e1100 */
[----:B---3--:R-:W-:Y:S01]  /*1470*/  LOP3.LUT R6, R0, 0x3f, RZ, 0xc0, !PT ;  /* 0x0000003f00067812 */ /* 0x008fe200078ec0ff */
[----:B--2---:R-:W-:Y:S02]  /*1480*/  IMAD R7, R112, UR9, RZ ;  /* 0x0000000970077c24 */ /* 0x004fe4000f8e02ff */
[----:B------:R2:W5:Y:S02]  /*1490*/  LDG.E.U8 R16, desc[UR32][R16.64] ;  /* 0x0000002010107981 */ /* 0x000564000c1e1100 */
[----:B0-----:R-:W-:Y:S01]  /*14a0*/  IMAD R6, R6, UR4, RZ ;  /* 0x0000000406067c24 */ /* 0x001fe2000f8e02ff */
[----:B------:R-:W-:Y:S02]  /*14b0*/  R2UR UR23, R11 ;  /* 0x000000000b1772ca */ /* 0x000fe400000e0000 */
[C---:B------:R-:W-:Y:S02]  /*14c0*/  LOP3.LUT R11, R0.reuse, 0x7f, RZ, 0xc0, !PT ;  /* 0x0000007f000b7812 */ /* 0x040fe400078ec0ff */
[----:B-1----:R-:W-:-:S02]  /*14d0*/  LOP3.LUT R4, R0, 0x80, RZ, 0xc0, !PT ;  /* 0x0000008000047812 */ /* 0x002fc400078ec0ff */
[----:B------:R-:W-:Y:S02]  /*14e0*/  SHF.R.S32.HI R13, RZ, 0x1f, R6 ;  /* 0x0000001fff0d7819 */ /* 0x000fe40000011406 */
[--C-:B----4-:R-:W-:Y:S02]  /*14f0*/  IADD3 R89, P0, P1, R6, R102, R7.reuse ;  /* 0x0000006606597210 */ /* 0x110fe4000791e007 */
[----:B------:R-:W-:Y:S01]  /*1500*/  SHF.R.S32.HI R6, RZ, 0x1f, R7 ;  /* 0x0000001fff067819 */ /* 0x000fe20000011407 */
[----:B------:R-:W-:-:S03]  /*1510*/  IMAD R11, R4, 0x40, R11 ;  /* 0x00000040040b7824 */ /* 0x000fc600078e020b */
[----:B--2---:R-:W-:Y:S01]  /*1520*/  IADD3.X R17, PT, PT, R13, R103, R6, P0, P1 ;  /* 0x000000670d117210 */ /* 0x004fe200007e2406 */
[----:B------:R-:W-:Y:S06]  /*1530*/  @P6 BRA `(.L_x_5) ;  /* 0x0000000000186947 */ /* 0x000fec0003800000 */
[----:B------:R-:W-:Y:S01]  /*1540*/  ELECT P0, URZ, PT ;  /* 0x0000000000ff782f */ /* 0x000fe20003800000 */
[----:B------:R-:W-:Y:S01]  /*1550*/  HFMA2 R4, -RZ, RZ, 0, 5.9604644775390625e-08 ;  /* 0x00000001ff047431 */ /* 0x000fe200000001ff */
[----:B------:R-:W-:Y:S01]  /*1560*/  UMOV UR4, 0x40 ;  /* 0x0000004000047882 */ /* 0x000fe20000000000 */
[----:B------:R-:W-:Y:S01]  /*1570*/  UVIRTCOUNT.DEALLOC.SMPOOL 0x80 ;  /* 0x000000800000784c */ /* 0x000fe20000000000 */
[----:B------:R-:W-:-:S09]  /*1580*/  ULEA UR4, UR6, UR4, 0x18 ;  /* 0x0000000406047291 */ /* 0x000fd2000f8ec0ff */
[----:B------:R0:W-:Y:S03]  /*1590*/  @P0 STS.U8 [UR4], R4 ;  /* 0x00000004ff000988 */ /* 0x0001e60008000004 */
.L_x_5:
[----:B------:R-:W-:Y:S01]  /*15a0*/  USHF.L.U32 UR4, UR23, 0x15, URZ ;  /* 0x0000001517047899 */ /* 0x000fe200080006ff */
[C---:B------:R-:W-:Y:S01]  /*15b0*/  LOP3.LUT R7, R11.reuse, 0x10, RZ, 0x3c, !PT ;  /* 0x000000100b077812 */ /* 0x040fe200078e3cff */
[----:B------:R-:W-:Y:S01]  /*15c0*/  ULOP3.LUT UR13, UR23, 0x4, URZ, 0xc0, !UPT ;  /* 0x00000004170d7892 */ /* 0x000fe2000f8ec0ff */
[C---:B------:R-:W-:Y:S01]  /*15d0*/  LOP3.LUT R13, R11.reuse, 0x20, RZ, 0x3c, !PT ;  /* 0x000000200b0d7812 */ /* 0x040fe200078e3cff */
[----:B------:R-:W-:Y:S01]  /*15e0*/  ULOP3.LUT UR4, UR4, 0x600000, URZ, 0xc0, !UPT ;  /* 0x0060000004047892 */ /* 0x000fe2000f8ec0ff */
[----:B------:R-:W-:Y:S01]  /*15f0*/  LOP3.LUT R15, R11, 0x30, RZ, 0x3c, !PT ;  /* 0x000000300b0f7812 */ /* 0x000fe200078e3cff */
[----:B-----5:R-:W-:Y:S01]  /*1600*/  STS.U8 [R11+UR10+0x400], R133 ;  /* 0x000400850b007988 */ /* 0x020fe2000800000a */
[----:B------:R-:W-:Y:S01]  /*1610*/  LOP3.LUT P0, RZ, R0, 0xff, RZ, 0xc0, !PT ;  /* 0x000000ff00ff7812 */ /* 0x000fe2000780c0ff */
[----:B------:R-:W-:Y:S01]  /*1620*/  UIADD3 UR11, UPT, UPT, UR8, UR4, URZ ;  /* 0x00000004080b7290 */ /* 0x000fe2000fffe0ff */
[----:B0-----:R-:W-:Y:S01]  /*1630*/  SHF.R.U32.HI R4, RZ, 0x6, R0 ;  /* 0x00000006ff047819 */ /* 0x001fe20000011600 */
[----:B------:R0:W-:Y:S01]  /*1640*/  STS.U8 [R11+UR10+0x800], R8 ;  /* 0x000800080b007988 */ /* 0x0001e2000800000a */
[----:B------:R-:W-:Y:S01]  /*1650*/  UMOV UR5, 0x1 ;  /* 0x0000000100057882 */ /* 0x000fe20000000000 */
[----:B------:R-:W-:Y:S01]  /*1660*/  ULEA UR11, UR13, UR11, 0x4 ;  /* 0x0000000b0d0b7291 */ /* 0x000fe2000f8e20ff */
[----:B------:R-:W-:Y:S01]  /*1670*/  SGXT.U32 R4, R4, 0x2 ;  /* 0x000000020404781a */ /* 0x000fe20000000000 */
[----:B------:R1:W-:Y:S01]  /*1680*/  STS.U8 [R11+UR10+0xc00], R10 ;  /* 0x000c000a0b007988 */ /* 0x0003e2000800000a */
[----:B------:R-:W2:Y:S03]  /*1690*/  LDCU.64 UR14, c[0x0][0x3d0] ;  /* 0x00007a00ff0e77ac */ /* 0x000ea60008000a00 */
[----:B------:R-:W-:Y:S01]  /*16a0*/  STS.U8 [R11+UR10+0x1000], R12 ;  /* 0x0010000c0b007988 */ /* 0x000fe2000800000a */
[----:B------:R-:W-:Y:S01]  /*16b0*/  IMAD R4, R4, R113, RZ ;  /* 0x0000007104047224 */ /* 0x000fe200078e02ff */
[----:B------:R-:W-:Y:S01]  /*16c0*/  VOTEU.ALL UP0, P0 ;  /* 0x0000000000ff7886 */ /* 0x000fe20000000000 */
[----:B------:R-:W-:Y:S01]  /*16d0*/  VOTEU.ALL UP1, P0 ;  /* 0x0000000000ff7886 */ /* 0x000fe20000020000 */
[----:B------:R-:W-:Y:S01]  /*16e0*/  STS.U8 [R11+UR10+0x1400], R14 ;  /* 0x0014000e0b007988 */ /* 0x000fe2000800000a */
[----:B------:R-:W-:Y:S01]  /*16f0*/  IMAD R6, R113, 0x4, R4 ;  /* 0x0000000471067824 */ /* 0x000fe200078e0204 */
[----:B------:R-:W-:-:S02]  /*1700*/  IADD3 R102, P2, PT, R4, R89, RZ ;  /* 0x0000005904667210 */ /* 0x000fc40007f5e0ff */
[----:B------:R-:W-:Y:S01]  /*1710*/  STS.U8 [R11+UR10+0x1800], R16 ;  /* 0x001800100b007988 */ /* 0x000fe2000800000a */
[----:B------:R-:W-:-:S04]  /*1720*/  @!UP0 UIADD3 UR6, UPT, UPT, -UR5, 0x100000, URZ ;  /* 0x0010000005068890 */ /* 0x000fc8000fffe1ff */
[----:B------:R-:W-:Y:S02]  /*1730*/  @!UP0 USHF.L.U32 UR7, UR6, 0xb, URZ ;  /* 0x0000000b06078899 */ /* 0x000fe400080006ff */
[----:B------:R-:W-:Y:S01]  /*1740*/  @!UP0 USHF.L.U32 UR6, UR6, 0x1, URZ ;  /* 0x0000000106068899 */ /* 0x000fe200080006ff */
[C---:B0-----:R-:W-:Y:S01]  /*1750*/  IMAD R8, R113.reuse, 0x4, R6 ;  /* 0x0000000471087824 */ /* 0x041fe200078e0206 */
[----:B------:R-:W-:Y:S01]  /*1760*/  LEA.HI.X.SX32 R103, R4, R17, 0x1, P2 ;  /* 0x0000001104677211 */ /* 0x000fe200010f0eff */
[----:B------:R-:W-:Y:S02]  /*1770*/  STS.U8 [R11+UR10+0x1c00], R18 ;  /* 0x001c00120b007988 */ /* 0x000fe4000800000a */
[C---:B------:R-:W-:Y:S02]  /*1780*/  IMAD R4, R113.reuse, 0x8, R8 ;  /* 0x0000000871047824 */ /* 0x040fe400078e0208 */
[----:B------:R-:W-:Y:S02]  /*1790*/  STS.U8 [R11+UR10], R132 ;  /* 0x000000840b007988 */ /* 0x000fe4000800000a */
[----:B-1----:R-:W-:-:S02]  /*17a0*/  IMAD R10, R113, 0x4, R4 ;  /* 0x00000004710a7824 */ /* 0x002fc400078e0204 */
[----:B------:R-:W-:Y:S04]  /*17b0*/  STS.U8 [R7+UR10+0x80], R20 ;  /* 0x0000801407007988 */ /* 0x000fe8000800000a */
[----:B------:R-:W-:Y:S04]  /*17c0*/  STS.U8 [R7+UR10+0x480], R34 ;  /* 0x0004802207007988 */ /* 0x000fe8000800000a */
[----:B------:R-:W-:Y:S04]  /*17d0*/  STS.U8 [R7+UR10+0x880], R48 ;  /* 0x0008803007007988 */ /* 0x000fe8000800000a */
[----:B------:R-:W-:Y:S04]  /*17e0*/  STS.U8 [R7+UR10+0xc80], R62 ;  /* 0x000c803e07007988 */ /* 0x000fe8000800000a */
[----:B------:R-:W-:Y:S04]  /*17f0*/  STS.U8 [R7+UR10+0x1080], R76 ;  /* 0x0010804c07007988 */ /* 0x000fe8000800000a */
[----:B------:R-:W-:Y:S04]  /*1800*/  STS.U8 [R7+UR10+0x1480], R90 ;  /* 0x0014805a07007988 */ /* 0x000fe8000800000a */
[----:B------:R-:W-:Y:S04]  /*1810*/  STS.U8 [R7+UR10+0x1880], R104 ;  /* 0x0018806807007988 */ /* 0x000fe8000800000a */
[----:B------:R0:W-:Y:S04]  /*1820*/  STS.U8 [R7+UR10+0x1c80], R120 ;  /* 0x001c807807007988 */ /* 0x0001e8000800000a */
[----:B------:R-:W-:Y:S04]  /*1830*/  STS.U8 [R13+UR10+0x100], R22 ;  /* 0x000100160d007988 */ /* 0x000fe8000800000a */
[----:B------:R1:W-:Y:S01]  /*1840*/  STS.U8 [R13+UR10+0x500], R36 ;  /* 0x000500240d007988 */ /* 0x0003e2000800000a */
[----:B0-----:R-:W-:-:S03]  /*1850*/  LOP3.LUT R7, R11, 0x40, RZ, 0x3c, !PT ;  /* 0x000000400b077812 */ /* 0x001fc600078e3cff */
[----:B------:R-:W-:Y:S04]  /*1860*/  STS.U8 [R13+UR10+0x900], R50 ;  /* 0x000900320d007988 */ /* 0x000fe8000800000a */
[----:B------:R-:W-:Y:S01]  /*1870*/  STS.U8 [R13+UR10+0xd00], R64 ;  /* 0x000d00400d007988 */ /* 0x000fe2000800000a */
[----:B------:R-:W-:Y:S03]  /*1880*/  STTM.x64 tmem[UR11], RZ ;  /* 0x000000ff000079ed */ /* 0x000fe6000834000b */
[----:B------:R-:W-:Y:S01]  /*1890*/  STS.U8 [R13+UR10+0x1100], R78 ;  /* 0x0011004e0d007988 */ /* 0x000fe2000800000a */
[----:B------:R-:W-:Y:S01]  /*18a0*/  PRMT R12, RZ, 0x7610, R12 ;  /* 0x00007610ff0c7816 */ /* 0x000fe2000000000c */
[----:B-1----:R-:W0:Y:S02]  /*18b0*/  LDC.64 R36, c[0x0][0x390] ;  /* 0x0000e400ff247b82 */ /* 0x002e240000000a00 */
[----:B------:R-:W-:Y:S04]  /*18c0*/  STS.U8 [R13+UR10+0x1500], R92 ;  /* 0x0015005c0d007988 */ /* 0x000fe8000800000a */
[----:B------:R-:W-:Y:S04]  /*18d0*/  STS.U8 [R13+UR10+0x1900], R106 ;  /* 0x0019006a0d007988 */ /* 0x000fe8000800000a */
[----:B------:R1:W-:Y:S04]  /*18e0*/  STS.U8 [R13+UR10+0x1d00], R122 ;  /* 0x001d007a0d007988 */ /* 0x0003e8000800000a */
[----:B------:R-:W-:Y:S04]  /*18f0*/  STS.U8 [R15+UR10+0x180], R24 ;  /* 0x000180180f007988 */ /* 0x000fe8000800000a */
[----:B------:R-:W-:Y:S01]  /*1900*/  STS.U8 [R15+UR10+0x580], R38 ;  /* 0x000580260f007988 */ /* 0x000fe2000800000a */
[----:B-1----:R-:W-:-:S03]  /*1910*/  LOP3.LUT R13, R11, 0x50, RZ, 0x3c, !PT ;  /* 0x000000500b0d7812 */ /* 0x002fc600078e3cff */
[----:B------:R-:W-:Y:S04]  /*1920*/  STS.U8 [R15+UR10+0x980], R52 ;  /* 0x000980340f007988 */ /* 0x000fe8000800000a */
[----:B------:R-:W-:Y:S04]  /*1930*/  STS.U8 [R15+UR10+0xd80], R66 ;  /* 0x000d80420f007988 */ /* 0x000fe8000800000a */
[----:B------:R-:W-:Y:S04]  /*1940*/  STS.U8 [R15+UR10+0x1180], R80 ;  /* 0x001180500f007988 */ /* 0x000fe8000800000a */
[----:B------:R-:W-:Y:S04]  /*1950*/  STS.U8 [R15+UR10+0x1580], R94 ;  /* 0x0015805e0f007988 */ /* 0x000fe8000800000a */
[----:B------:R-:W-:Y:S04]  /*1960*/  STS.U8 [R15+UR10+0x1980], R108 ;  /* 0x0019806c0f007988 */ /* 0x000fe8000800000a */
[----:B------:R1:W-:Y:S04]  /*1970*/  STS.U8 [R15+UR10+0x1d80], R124 ;  /* 0x001d807c0f007988 */ /* 0x0003e8000800000a */
[----:B------:R-:W-:Y:S04]  /*1980*/  STS.U8 [R7+UR10+0x200], R26 ;  /* 0x0002001a07007988 */ /* 0x000fe8000800000a */
[----:B------:R-:W-:Y:S01]  /*1990*/  STS.U8 [R7+UR10+0x600], R40 ;  /* 0x0006002807007988 */ /* 0x000fe2000800000a */
[----:B-1----:R-:W-:-:S02]  /*19a0*/  LOP3.LUT R15, R11, 0x60, RZ, 0x3c, !PT ;  /* 0x000000600b0f7812 */ /* 0x002fc400078e3cff */
[----:B------:R-:W-:Y:S01]  /*19b0*/  LOP3.LUT R11, R11, 0x70, RZ, 0x3c, !PT ;  /* 0x000000700b0b7812 */ /* 0x000fe200078e3cff */
        /* <DEDUP_REMOVED lines=8> */
[----:B-1----:R-:W-:-:S03]  /*1a40*/  PRMT R7, RZ, 0x7610, R7 ;  /* 0x00007610ff077816 */ /* 0x002fc60000000007 */
[----:B------:R-:W-:Y:S04]  /*1a50*/  STS.U8 [R13+UR10+0xa80], R56 ;  /* 0x000a80380d007988 */ /* 0x000fe8000800000a */
[----:B------:R-:W-:Y:S04]  /*1a60*/  STS.U8 [R13+UR10+0xe80], R70 ;  /* 0x000e80460d007988 */ /* 0x000fe8000800000a */
[----:B------:R-:W-:Y:S04]  /*1a70*/  STS.U8 [R13+UR10+0x1280], R84 ;  /* 0x001280540d007988 */ /* 0x000fe8000800000a */
[----:B------:R1:W-:Y:S04]  /*1a80*/  STS.U8 [R13+UR10+0x1680], R98 ;  /* 0x001680620d007988 */ /* 0x0003e8000800000a */
[----:B------:R3:W-:Y:S04]  /*1a90*/  STS.U8 [R13+UR10+0x1a80], R114 ;  /* 0x001a80720d007988 */ /* 0x0007e8000800000a */
[----:B------:R-:W-:Y:S01]  /*1aa0*/  STS.U8 [R13+UR10+0x1e80], R128 ;  /* 0x001e80800d007988 */ /* 0x000fe2000800000a */
[----:B-1----:R-:W-:-:S03]  /*1ab0*/  IADD3 R98, P2, PT, R8, R89, RZ ;  /* 0x0000005908627210 */ /* 0x002fc60007f5e0ff */
[----:B------:R-:W-:Y:S01]  /*1ac0*/  STS.U8 [R15+UR10+0x300], R30 ;  /* 0x0003001e0f007988 */ /* 0x000fe2000800000a */
[----:B---3--:R-:W-:Y:S01]  /*1ad0*/  IMAD.SHL.U32 R114, R3, 0x100, RZ ;  /* 0x0000010003727824 */ /* 0x008fe200078e00ff */
[----:B------:R-:W-:Y:S02]  /*1ae0*/  LEA.HI.X.SX32 R99, R8, R17, 0x1, P2 ;  /* 0x0000001108637211 */ /* 0x000fe400010f0eff */
[----:B------:R-:W-:Y:S04]  /*1af0*/  STS.U8 [R15+UR10+0x700], R44 ;  /* 0x0007002c0f007988 */ /* 0x000fe8000800000a */
[----:B------:R-:W-:Y:S04]  /*1b00*/  STS.U8 [R15+UR10+0xb00], R58 ;  /* 0x000b003a0f007988 */ /* 0x000fe8000800000a */
[----:B------:R-:W-:Y:S04]  /*1b10*/  STS.U8 [R15+UR10+0xf00], R72 ;  /* 0x000f00480f007988 */ /* 0x000fe8000800000a */
[----:B------:R-:W-:Y:S04]  /*1b20*/  STS.U8 [R15+UR10+0x1300], R86 ;  /* 0x001300560f007988 */ /* 0x000fe8000800000a */
[----:B------:R-:W-:Y:S04]  /*1b30*/  STS.U8 [R15+UR10+0x1700], R100 ;  /* 0x001700640f007988 */ /* 0x000fe8000800000a */
[----:B------:R-:W-:Y:S04]  /*1b40*/  STS.U8 [R15+UR10+0x1b00], R116 ;  /* 0x001b00740f007988 */ /* 0x000fe8000800000a */
[----:B------:R1:W-:Y:S01]  /*1b50*/  STS.U8 [R15+UR10+0x1f00], R130 ;  /* 0x001f00820f007988 */ /* 0x0003e2000800000a */
[----:B------:R-:W-:-:S03]  /*1b60*/  VIADD R69, R114, 0x100 ;  /* 0x0000010072457836 */ /* 0x000fc60000000000 */
[----:B------:R-:W-:Y:S01]  /*1b70*/  STS.U8 [R11+UR10+0x380], R32 ;  /* 0x000380200b007988 */ /* 0x000fe2000800000a */
[C---:B------:R-:W-:Y:S02]  /*1b80*/  IADD3 R94, P2, PT, R4.reuse, R89, RZ ;  /* 0x00000059045e7210 */ /* 0x040fe40007f5e0ff */
[----:B------:R-:W-:Y:S01]  /*1b90*/  ISETP.GT.AND P1, PT, R69, RZ, PT ;  /* 0x000000ff4500720c */ /* 0x000fe20003f24270 */
[----:B------:R-:W-:Y:S01]  /*1ba0*/  STS.U8 [R11+UR10+0x780], R46 ;  /* 0x0007802e0b007988 */ /* 0x000fe2000800000a */
[----:B------:R-:W-:Y:S01]  /*1bb0*/  IMAD R3, R113, 0x4, R10 ;  /* 0x0000000471037824 */ /* 0x000fe200078e020a */
[----:B------:R-:W-:Y:S01]  /*1bc0*/  PRMT R8, RZ, 0x7610, R8 ;  /* 0x00007610ff087816 */ /* 0x000fe20000000008 */
[----:B-1----:R-:W1:Y:S01]  /*1bd0*/  LDC R15, c[0x0][0x3d8] ;  /* 0x0000f600ff0f7b82 */ /* 0x002e620000000800 */
[----:B------:R-:W-:Y:S04]  /*1be0*/  STS.U8 [R11+UR10+0xb80], R60 ;  /* 0x000b803c0b007988 */ /* 0x000fe8000800000a */
[----:B------:R-:W-:Y:S04]  /*1bf0*/  STS.U8 [R11+UR10+0xf80], R74 ;  /* 0x000f804a0b007988 */ /* 0x000fe8000800000a */
[----:B------:R-:W-:Y:S04]  /*1c00*/  STS.U8 [R11+UR10+0x1380], R88 ;  /* 0x001380580b007988 */ /* 0x000fe8000800000a */
[----:B------:R-:W-:Y:S04]  /*1c10*/  STS.U8 [R11+UR10+0x1780], R9 ;  /* 0x001780090b007988 */ /* 0x000fe8000800000a */
[----:B------:R-:W-:Y:S04]  /*1c20*/  STS.U8 [R11+UR10+0x1b80], R118 ;  /* 0x001b80760b007988 */ /* 0x000fe8000800000a */
[----:B------:R3:W-:Y:S01]  /*1c30*/  STS.U8 [R11+UR10+0x1f80], R5 ;  /* 0x001f80050b007988 */ /* 0x0007e2000800000a */
[----:B------:R-:W4:Y:S02]  /*1c40*/  FENCE.VIEW.ASYNC.T ;  /* 0x00000000000073c6 */ /* 0x000f240000000200 */
[----:B----4-:R-:W-:Y:S01]  /*1c50*/  BAR.SYNC.DEFER_BLOCKING 0x0 ;  /* 0x0000000000007b1d */ /* 0x010fe20000010000 */
[----:B------:R-:W-:-:S02]  /*1c60*/  LEA.HI.X.SX32 R95, R4, R17, 0x1, P2 ;  /* 0x00000011045f7211 */ /* 0x000fc400010f0eff */
[----:B------:R-:W-:Y:S02]  /*1c70*/  LEA.HI R4, R0, 0xc, RZ, 0x1a ;  /* 0x0000000c00047811 */ /* 0x000fe400078fd0ff */
[----:B---3--:R-:W-:-:S03]  /*1c80*/  PRMT R5, RZ, 0x7610, R5 ;  /* 0x00007610ff057816 */ /* 0x008fc60000000005 */
[----:B------:R-:W-:Y:S01]  /*1c90*/  IMAD R4, R4, R113, RZ ;  /* 0x0000007104047224 */ /* 0x000fe200078e02ff */
[----:B------:R-:W3:Y:S02]  /*1ca0*/  FENCE.VIEW.ASYNC.S ;  /* 0x00000000000073c6 */ /* 0x000ee40000000000 */
[----:B---3--:R3:W4:Y:S02]  /*1cb0*/  @!UP1 SYNCS.EXCH.64 URZ, [UR10+0x7800], UR6 ;  /* 0x007800060aff95b2 */ /* 0x0087240008000100 */
[----:B----4-:R-:W-:Y:S01]  /*1cc0*/  BAR.SYNC.DEFER_BLOCKING 0x0 ;  /* 0x0000000000007b1d */ /* 0x010fe20000010000 */
[CC--:B------:R-:W-:Y:S02]  /*1cd0*/  IADD3 R90, P2, PT, R3.reuse, R89.reuse, RZ ;  /* 0x00000059035a7210 */ /* 0x0c0fe40007f5e0ff */
[----:B------:R-:W-:Y:S02]  /*1ce0*/  IADD3 R96, P3, PT, R4, R89, RZ ;  /* 0x0000005904607210 */ /* 0x000fe40007f7e0ff */
[----:B------:R-:W-:-:S02]  /*1cf0*/  LEA.HI.X.SX32 R91, R3, R17, 0x1, P2 ;  /* 0x00000011035b7211 */ /* 0x000fc400010f0eff */
[----:B------:R-:W-:Y:S02]  /*1d00*/  LEA.HI.X.SX32 R97, R4, R17, 0x1, P3 ;  /* 0x0000001104617211 */ /* 0x000fe400018f0eff */
[----:B------:R-:W-:Y:S02]  /*1d10*/  IADD3 R100, P2, PT, R6, R89, RZ ;  /* 0x0000005906647210 */ /* 0x000fe40007f5e0ff */
[----:B------:R-:W-:Y:S02]  /*1d20*/  LEA.HI R4, R0, 0x1c, RZ, 0x1a ;  /* 0x0000001c00047811 */ /* 0x000fe400078fd0ff */
[----:B------:R-:W-:Y:S02]  /*1d30*/  LEA.HI.X.SX32 R101, R6, R17, 0x1, P2 ;  /* 0x0000001106657211 */ /* 0x000fe400010f0eff */
[----:B------:R-:W-:Y:S01]  /*1d40*/  IADD3 R92, P2, PT, R10, R89, RZ ;  /* 0x000000590a5c7210 */ /* 0x000fe20007f5e0ff */
[----:B------:R-:W-:Y:S01]  /*1d50*/  IMAD R4, R4, R113, RZ ;  /* 0x0000007104047224 */ /* 0x000fe200078e02ff */
[----:B------:R-:W4:Y:S02]  /*1d60*/  @P1 LDG.E.U8 R5, desc[UR32][R102.64] ;  /* 0x0000002066051981 */ /* 0x000f24000c1e1100 */
[----:B------:R-:W-:-:S02]  /*1d70*/  LEA.HI.X.SX32 R93, R10, R17, 0x1, P2 ;  /* 0x000000110a5d7211 */ /* 0x000fc400010f0eff */
[C---:B------:R-:W-:Y:S01]  /*1d80*/  IADD3 R88, P2, PT, R4.reuse, R89, RZ ;  /* 0x0000005904587210 */ /* 0x040fe20007f5e0ff */
[----:B------:R-:W4:Y:S01]  /*1d90*/  @P1 LDG.E.U8 R7, desc[UR32][R98.64] ;  /* 0x0000002062071981 */ /* 0x000f22000c1e1100 */
[----:B------:R-:W-:Y:S02]  /*1da0*/  PRMT R9, RZ, 0x7610, R9 ;  /* 0x00007610ff097816 */ /* 0x000fe40000000009 */
[----:B------:R-:W-:Y:S01]  /*1db0*/  PRMT R11, RZ, 0x7610, R11 ;  /* 0x00007610ff0b7816 */ /* 0x000fe2000000000b */
[----:B------:R-:W4:Y:S01]  /*1dc0*/  @P1 LDG.E.U8 R8, desc[UR32][R100.64] ;  /* 0x0000002064081981 */ /* 0x000f22000c1e1100 */
[----:B------:R-:W-:Y:S02]  /*1dd0*/  PRMT R14, RZ, 0x7610, R14 ;  /* 0x00007610ff0e7816 */ /* 0x000fe4000000000e */
[----:B------:R-:W-:Y:S01]  /*1de0*/  PRMT R10, RZ, 0x7610, R10 ;  /* 0x00007610ff0a7816 */ /* 0x000fe2000000000a */
[----:B------:R-:W4:Y:S01]  /*1df0*/  @P1 LDG.E.U8 R9, desc[UR32][R94.64] ;  /* 0x000000205e091981 */ /* 0x000f22000c1e1100 */
[----:B------:R-:W-:-:S03]  /*1e00*/  LEA.HI.X.SX32 R89, R4, R17, 0x1, P2 ;  /* 0x0000001104597211 */ /* 0x000fc600010f0eff */
[----:B------:R-:W4:Y:S04]  /*1e10*/  @P1 LDG.E.U8 R11, desc[UR32][R90.64] ;  /* 0x000000205a0b1981 */ /* 0x000f28000c1e1100 */
[----:B------:R-:W4:Y:S04]  /*1e20*/  @P1 LDG.E.U8 R12, desc[UR32][R96.64] ;  /* 0x00000020600c1981 */ /* 0x000f28000c1e1100 */
[----:B------:R-:W4:Y:S04]  /*1e30*/  @P1 LDG.E.U8 R14, desc[UR32][R92.64] ;  /* 0x000000205c0e1981 */ /* 0x000f28000c1e1100 */
[----:B------:R-:W4:Y:S01]  /*1e40*/  @P1 LDG.E.U8 R10, desc[UR32][R88.64] ;  /* 0x00000020580a1981 */ /* 0x000f22000c1e1100 */
[----:B------:R-:W-:-:S02]  /*1e50*/  LOP3.LUT R3, R0, 0x1f, RZ, 0xc0, !PT ;  /* 0x0000001f00037812 */ /* 0x000fc400078ec0ff */
[----:B------:R-:W-:Y:S01]  /*1e60*/  SHF.R.S32.HI R4, RZ, 0x7, R0 ;  /* 0x00000007ff047819 */ /* 0x000fe20000011400 */
[----:B--2---:R-:W-:Y:S02]  /*1e70*/  UIMAD UR14, UR9, UR14, URZ ;  /* 0x0000000e090e72a4 */ /* 0x004fe4000f8e02ff */
[----:B------:R-:W-:Y:S01]  /*1e80*/  IMAD R3, R3, UR15, RZ ;  /* 0x0000000f03037c24 */ /* 0x000fe2000f8e02ff */
[----:B------:R-:W-:Y:S01]  /*1e90*/  SGXT R4, R4, 0x1 ;  /* 0x000000010404781a */ /* 0x000fe20000000200 */
[----:B---3--:R-:W-:-:S03]  /*1ea0*/  USHF.R.S32.HI UR6, URZ, 0x1f, UR14 ;  /* 0x0000001fff067899 */ /* 0x008fc6000801140e */
[----:B------:R-:W-:Y:S02]  /*1eb0*/  LOP3.LUT R13, R4, 0x90, RZ, 0xc0, !PT ;  /* 0x00000090040d7812 */ /* 0x000fe400078ec0ff */
[----:B0-----:R-:W-:Y:S02]  /*1ec0*/  IADD3 R75, P2, P3, R3, UR14, R36 ;  /* 0x0000000e034b7c10 */ /* 0x001fe4000fb5e024 */
[----:B------:R-:W-:Y:S01]  /*1ed0*/  SHF.R.S32.HI R4, RZ, 0x1f, R3 ;  /* 0x0000001fff047819 */ /* 0x000fe20000011403 */
[----:B------:R-:W-:-:S04]  /*1ee0*/  @!UP0 UIADD3 UR16, UPT, UPT, -UR5, 0x100000, URZ ;  /* 0x0010000005108890 */ /* 0x000fc8000fffe1ff */
[----:B------:R-:W-:Y:S02]  /*1ef0*/  @!UP0 USHF.L.U32 UR17, UR16, 0xb, URZ ;  /* 0x0000000b10118899 */ /* 0x000fe400080006ff */
[----:B------:R-:W-:Y:S01]  /*1f00*/  @!UP0 USHF.L.U32 UR16, UR16, 0x1, URZ ;  /* 0x0000000110108899 */ /* 0x000fe200080006ff */
[----:B------:R-:W-:Y:S02]  /*1f10*/  IADD3.X R37, PT, PT, R4, UR6, R37, P2, P3 ;  /* 0x0000000604257c10 */ /* 0x000fe400097e6425 */
[----:B------:R-:W-:Y:S01]  /*1f20*/  SHF.R.U32.HI R4, RZ, 0x5, R0 ;  /* 0x00000005ff047819 */ /* 0x000fe20000011600 */
[----:B------:R-:W-:-:S03]  /*1f30*/  VOTEU.ALL UP1, P0 ;  /* 0x0000000000ff7886 */ /* 0x000fc60000020000 */
[----:B------:R-:W-:Y:S02]  /*1f40*/  SGXT.U32 R4, R4, 0x3 ;  /* 0x000000030404781a */ /* 0x000fe40000000000 */
[----:B------:R-:W-:-:S03]  /*1f50*/  LOP3.LUT R68, R13, 0x7f, R0, 0x78, !PT ;  /* 0x0000007f0d447812 */ /* 0x000fc600078e7800 */
[----:B------:R0:W2:Y:S01]  /*1f60*/  @!UP1 SYNCS.EXCH.64 URZ, [UR10+0x7808], UR16 ;  /* 0x007808100aff95b2 */ /* 0x0000a20008000100 */
[----:B-1----:R-:W-:Y:S01]  /*1f70*/  IMAD R4, R4, R15, RZ ;  /* 0x0000000f04047224 */ /* 0x002fe200078e02ff */
[----:B------:R-:W-:-:S04]  /*1f80*/  UIADD3 UR6, UPT, UPT, UR23, 0x18, URZ ;  /* 0x0000001817067890 */ /* 0x000fc8000fffe0ff */
[C---:B------:R-:W-:Y:S01]  /*1f90*/  IADD3 R86, P3, PT, R4.reuse, R75, RZ ;  /* 0x0000004b04567210 */ /* 0x040fe20007f7e0ff */
[----:B------:R-:W-:Y:S01]  /*1fa0*/  UIADD3 UR12, UPT, UPT, UR8, 0x80, URZ ;  /* 0x00000080080c7890 */ /* 0x000fe2000fffe0ff */
[----:B------:R-:W-:Y:S02]  /*1fb0*/  IMAD R6, R15, UR6, RZ ;  /* 0x000000060f067c24 */ /* 0x000fe4000f8e02ff */
[----:B------:R-:W-:Y:S01]  /*1fc0*/  LEA.HI.X.SX32 R87, R4, R37, 0x1, P3 ;  /* 0x0000002504577211 */ /* 0x000fe200018f0eff */
[----:B------:R-:W-:Y:S02]  /*1fd0*/  UIADD3 UR6, UPT, UPT, UR4, UR12, URZ ;  /* 0x0000000c04067290 */ /* 0x000fe4000fffe0ff */
[----:B------:R-:W-:-:S04]  /*1fe0*/  @!UP0 UIADD3 UR4, UPT, UPT, -UR5, 0x100000, URZ ;  /* 0x0010000005048890 */ /* 0x000fc8000fffe1ff */
[----:B------:R-:W-:Y:S02]  /*1ff0*/  @!UP0 USHF.L.U32 UR5, UR4, 0xb, URZ ;  /* 0x0000000b04058899 */ /* 0x000fe400080006ff */
[----:B------:R-:W-:Y:S02]  /*2000*/  @!UP0 USHF.L.U32 UR4, UR4, 0x1, URZ ;  /* 0x0000000104048899 */ /* 0x000fe400080006ff */
[----:B------:R-:W-:Y:S02]  /*2010*/  UIADD3 UR7, UPT, UPT, UR23, 0x38, URZ ;  /* 0x0000003817077890 */ /* 0x000fe4000fffe0ff */
[----:B------:R-:W-:Y:S02]  /*2020*/  ISETP.EQ.U32.AND P2, PT, RZ, UR23, P1 ;  /* 0x00000017ff007c0c */ /* 0x000fe40008f42070 */
[----:B------:R-:W-:Y:S01]  /*2030*/  LOP3.LUT R3, R68, 0x20, RZ, 0x3c, !PT ;  /* 0x0000002044037812 */ /* 0x000fe200078e3cff */
[----:B------:R-:W-:Y:S01]  /*2040*/  VOTEU.ALL UP1, P0 ;  /* 0x0000000000ff7886 */ /* 0x000fe20000020000 */
[----:B------:R-:W-:Y:S01]  /*2050*/  IADD3 R80, P3, PT, R6, R75, RZ ;  /* 0x0000004b06507210 */ /* 0x000fe20007f7e0ff */
[----:B------:R-:W-:-:S03]  /*2060*/  ULEA UR13, UR13, UR6, 0x3 ;  /* 0x000000060d0d7291 */ /* 0x000fc6000f8e18ff */
[----:B------:R-:W-:Y:S01]  /*2070*/  LEA.HI.X.SX32 R81, R6, R37, 0x1, P3 ;  /* 0x0000002506517211 */ /* 0x000fe200018f0eff */
[----:B------:R-:W-:Y:S02]  /*2080*/  UIADD3 UR14, UPT, UPT, UR10, 0x6800, URZ ;  /* 0x000068000a0e7890 */ /* 0x000fe4000fffe0ff */
[----:B----4-:R1:W-:Y:S02]  /*2090*/  STS.U8 [R68+UR10+0x6000], R5 ;  /* 0x0060000544007988 */ /* 0x0103e4000800000a */
[----:B-1----:R-:W-:-:S04]  /*20a0*/  IMAD R5, R15, 0x8, R4 ;  /* 0x000000080f057824 */ /* 0x002fc800078e0204 */
[----:B------:R-:W-:Y:S01]  /*20b0*/  IMAD R4, R15, 0x8, R5 ;  /* 0x000000080f047824 */ /* 0x000fe200078e0205 */
[----:B------:R-:W-:-:S04]  /*20c0*/  IADD3 R84, P5, PT, R5, R75, RZ ;  /* 0x0000004b05547210 */ /* 0x000fc80007fbe0ff */
[----:B------:R-:W-:Y:S01]  /*20d0*/  LEA.HI.X.SX32 R85, R5, R37, 0x1, P5 ;  /* 0x0000002505557211 */ /* 0x000fe200028f0eff */
[C---:B------:R-:W-:Y:S01]  /*20e0*/  IMAD R5, R15.reuse, 0x10, R4 ;  /* 0x000000100f057824 */ /* 0x040fe200078e0204 */
[C---:B------:R-:W-:Y:S01]  /*20f0*/  IADD3 R82, P5, PT, R4.reuse, R75, RZ ;  /* 0x0000004b04527210 */ /* 0x040fe20007fbe0ff */
[----:B------:R1:W-:Y:S03]  /*2100*/  STS.U8 [R68+UR10+0x6200], R7 ;  /* 0x0062000744007988 */ /* 0x0003e6000800000a */
[----:B------:R-:W-:Y:S01]  /*2110*/  LEA.HI.X.SX32 R83, R4, R37, 0x1, P5 ;  /* 0x0000002504537211 */ /* 0x000fe200028f0eff */
[----:B------:R-:W-:Y:S01]  /*2120*/  IMAD R4, R15, 0x8, R5 ;  /* 0x000000080f047824 */ /* 0x000fe200078e0205 */
[----:B------:R0:W-:Y:S01]  /*2130*/  STS.U8 [R68+UR10+0x6400], R9 ;  /* 0x0064000944007988 */ /* 0x0001e2000800000a */
[----:B------:R-:W-:Y:S01]  /*2140*/  IADD3 R78, P3, PT, R5, R75, RZ ;  /* 0x0000004b054e7210 */ /* 0x000fe20007f7e0ff */
[----:B-1----:R-:W-:-:S02]  /*2150*/  IMAD R7, R15, UR7, RZ ;  /* 0x000000070f077c24 */ /* 0x002fc4000f8e02ff */
[----:B------:R0:W-:Y:S01]  /*2160*/  STS.U8 [R68+UR10+0x6600], R11 ;  /* 0x0066000b44007988 */ /* 0x0001e2000800000a */
[----:B------:R-:W-:-:S03]  /*2170*/  LEA R36, R15, R4, 0x3 ;  /* 0x000000040f247211 */ /* 0x000fc600078e18ff */
[----:B------:R0:W-:Y:S01]  /*2180*/  STS.U8 [R3+UR10+0x6100], R8 ;  /* 0x0061000803007988 */ /* 0x0001e2000800000a */
[----:B------:R-:W-:-:S03]  /*2190*/  IADD3 R72, P4, PT, R7, R75, RZ ;  /* 0x0000004b07487210 */ /* 0x000fc60007f9e0ff */
[----:B------:R0:W-:Y:S01]  /*21a0*/  STS.U8 [R3+UR10+0x6300], R12 ;  /* 0x0063000c03007988 */ /* 0x0001e2000800000a */
[----:B------:R-:W-:-:S03]  /*21b0*/  IADD3 R76, P5, PT, R4, R75, RZ ;  /* 0x0000004b044c7210 */ /* 0x000fc60007fbe0ff */
[----:B------:R0:W-:Y:S04]  /*21c0*/  STS.U8 [R3+UR10+0x6500], R14 ;  /* 0x0065000e03007988 */ /* 0x0001e8000800000a */
[----:B------:R0:W-:Y:S01]  /*21d0*/  STS.U8 [R3+UR10+0x6700], R10 ;  /* 0x0067000a03007988 */ /* 0x0001e2000800000a */
[----:B--2---:R1:W-:Y:S06]  /*21e0*/  MEMBAR.ALL.CTA ;  /* 0x0000000000007992 */ /* 0x0043ec0000008000 */
[----:B-1----:R-:W-:Y:S04]  /*21f0*/  FENCE.VIEW.ASYNC.S ;  /* 0x00000000000073c6 */ /* 0x002fe80000000000 */
[----:B------:R-:W1:Y:S02]  /*2200*/  FENCE.VIEW.ASYNC.S ;  /* 0x00000000000073c6 */ /* 0x000e640000000000 */
[----:B-1----:R0:W1:Y:S01]  /*2210*/  @!UP1 SYNCS.EXCH.64 URZ, [UR10+0x6800], UR4 ;  /* 0x006800040aff95b2 */ /* 0x0020620008000100 */
[----:B------:R-:W-:Y:S01]  /*2220*/  LEA.HI.X.SX32 R79, R5, R37, 0x1, P3 ;  /* 0x00000025054f7211 */ /* 0x000fe200018f0eff */
[----:B-1----:R-:W-:Y:S01]  /*2230*/  BAR.SYNC.DEFER_BLOCKING 0x0 ;  /* 0x0000000000007b1d */ /* 0x002fe20000010000 */
[----:B------:R-:W-:-:S02]  /*2240*/  IADD3 R74, P3, PT, R36, R75, RZ ;  /* 0x0000004b244a7210 */ /* 0x000fc40007f7e0ff */
[-C--:B------:R-:W-:Y:S02]  /*2250*/  LEA.HI.X.SX32 R73, R7, R37.reuse, 0x1, P4 ;  /* 0x0000002507497211 */ /* 0x080fe400020f0eff */
[----:B------:R-:W-:Y:S01]  /*2260*/  LEA.HI.X.SX32 R77, R4, R37, 0x1, P5 ;  /* 0x00000025044d7211 */ /* 0x000fe200028f0eff */
[----:B0-----:R-:W-:Y:S08]  /*2270*/  @!P2 BRA `(.L_x_6) ;  /* 0x00000000008ca947 */ /* 0x001ff00003800000 */
[----:B------:R-:W-:Y:S02]  /*2280*/  USHF.R.U32.HI UR18, URZ, 0x4, UR10 ;  /* 0x00000004ff127899 */ /* 0x000fe4000801160a */
[----:B------:R-:W-:Y:S02]  /*2290*/  UIADD3 UR5, UPT, UPT, UR10, 0x6000, URZ ;  /* 0x000060000a057890 */ /* 0x000fe4000fffe0ff */
[----:B------:R-:W-:Y:S02]  /*22a0*/  USGXT.U32 UR18, UR18, 0xe ;  /* 0x0000000e1212789a */ /* 0x000fe40008000000 */
[----:B------:R-:W-:Y:S02]  /*22b0*/  USHF.R.U32.HI UR5, URZ, 0x4, UR5 ;  /* 0x00000004ff057899 */ /* 0x000fe40008011605 */
[----:B------:R-:W-:Y:S01]  /*22c0*/  UIADD3 UR26, UP1, UPT, UR18, 0x100, URZ ;  /* 0x00000100121a7890 */ /* 0x000fe2000ff3e0ff */
[----:B------:R-:W-:Y:S01]  /*22d0*/  UMOV UR4, URZ ;  /* 0x000000ff00047c82 */ /* 0x000fe20008000000 */
[----:B------:R-:W-:-:S02]  /*22e0*/  USGXT.U32 UR6, UR5, 0xe ;  /* 0x0000000e0506789a */ /* 0x000fc40008000000 */
[----:B------:R-:W-:Y:S01]  /*22f0*/  UIADD3.X UR27, UPT, UPT, UR4, 0x40004040, URZ, UP1, !UPT ;  /* 0x40004040041b7890 */ /* 0x000fe20008ffe4ff */
[----:B------:R-:W-:Y:S01]  /*2300*/  UMOV UR16, 0xfffffffe ;  /* 0xfffffffe00107882 */ /* 0x000fe20000000000 */
[----:B------:R-:W-:Y:S01]  /*2310*/  UMOV UR17, 0x7fffbfdf ;  /* 0x7fffbfdf00117882 */ /* 0x000fe20000000000 */
[----:B------:R-:W-:Y:S01]  /*2320*/  UMOV UR7, URZ ;  /* 0x000000ff00077c82 */ /* 0x000fe20008000000 */
[----:B------:R-:W-:Y:S02]  /*2330*/  UIADD3 UR22, UPT, UPT, UR8, 0xa0, URZ ;  /* 0x000000a008167890 */ /* 0x000fe4000fffe0ff */
[----:B------:R-:W-:Y:S02]  /*2340*/  UIADD3.64 UR16, UPT, UPT, UR6, -UR16, URZ ;  /* 0x8000001006107297 */ /* 0x000fe4000fffe0ff */
[----:B------:R-:W-:Y:S02]  /*2350*/  UIADD3.64 UR20, UPT, UPT, UR26, 0x100, URZ ;  /* 0x000001001a147897 */ /* 0x000fe4000fffe0ff */
[----:B------:R-:W-:-:S02]  /*2360*/  UIADD3 UR36, UPT, UPT, UR8, 0xa0, URZ ;  /* 0x000000a008247890 */ /* 0x000fc4000fffe0ff */
[----:B------:R-:W-:Y:S01]  /*2370*/  UIADD3.64 UR24, UPT, UPT, UR26, 0x200, URZ ;  /* 0x000002001a187897 */ /* 0x000fe2000fffe0ff */
[----:B------:R-:W-:Y:S01]  /*2380*/  UMOV UR28, 0x0 ;  /* 0x00000000001c7882 */ /* 0x000fe20000000000 */
[----:B------:R-:W-:Y:S01]  /*2390*/  UMOV UR29, 0x8088010 ;  /* 0x08088010001d7882 */ /* 0x000fe20000000000 */
[----:B------:R-:W-:Y:S01]  /*23a0*/  UMOV UR19, 0x40004040 ;  /* 0x4000404000137882 */ /* 0x000fe20000000000 */
[----:B------:R-:W-:Y:S01]  /*23b0*/  UMOV UR7, 0x80004020 ;  /* 0x8000402000077882 */ /* 0x000fe20000000000 */
[----:B------:R-:W-:Y:S01]  /*23c0*/  UMOV UR30, 0x0 ;  /* 0x00000000001e7882 */ /* 0x000fe20000000000 */
[----:B------:R-:W-:Y:S01]  /*23d0*/  UMOV UR31, 0x8088010 ;  /* 0x08088010001f7882 */ /* 0x000fe20000000000 */
[----:B------:R-:W-:Y:S01]  /*23e0*/  UMOV UR34, 0x0 ;  /* 0x0000000000227882 */ /* 0x000fe20000000000 */
[----:B------:R-:W-:Y:S01]  /*23f0*/  UMOV UR35, 0x8088010 ;  /* 0x0808801000237882 */ /* 0x000fe20000000000 */
[----:B------:R-:W-:Y:S01]  /*2400*/  UMOV UR4, UR14 ;  /* 0x0000000e00047c82 */ /* 0x000fe20008000000 */
[----:B------:R-:W-:Y:S01]  /*2410*/  UMOV UR5, URZ ;  /* 0x000000ff00057c82 */ /* 0x000fe20008000000 */
[----:B------:R0:W-:Y:S01]  /*2420*/  UTCQMMA gdesc[UR18], gdesc[UR6], tmem[UR12], tmem[UR28], idesc[UR29], !UPT ;  /* 0x00ff1c06120075ea */ /* 0x0001e2000f80030c */
[----:B------:R-:W-:Y:S01]  /*2430*/  UMOV UR38, 0x0 ;  /* 0x0000000000267882 */ /* 0x000fe20000000000 */
[----:B------:R-:W-:Y:S01]  /*2440*/  UMOV UR39, 0x8088010 ;  /* 0x0808801000277882 */ /* 0x000fe20000000000 */
[----:B------:R0:W-:Y:S01]  /*2450*/  UTCQMMA gdesc[UR26], gdesc[UR16], tmem[UR12], tmem[UR30], idesc[UR31], UPT ;  /* 0x00ff1e101a0075ea */ /* 0x0001e2000b80030c */
[----:B------:R-:W-:Y:S01]  /*2460*/  UMOV UR4, UR4 ;  /* 0x0000000400047c82 */ /* 0x000fe20008000000 */
[----:B------:R0:W-:Y:S01]  /*2470*/  UTCQMMA gdesc[UR20], gdesc[UR6], tmem[UR22], tmem[UR34], idesc[UR35], !UPT ;  /* 0x00ff2206140075ea */ /* 0x0001e2000f800316 */
[----:B------:R0:W-:Y:S01]  /*2480*/  UTCQMMA gdesc[UR24], gdesc[UR16], tmem[UR36], tmem[UR38], idesc[UR39], UPT ;  /* 0x00ff2610180075ea */ /* 0x0001e2000b800324 */
[----:B------:R0:W-:Y:S01]  /*2490*/  UTCBAR [UR4], URZ ;  /* 0x000000ff040073e9 */ /* 0x0001e200080000ff */
[----:B------:R-:W-:Y:S01]  /*24a0*/  NOP ;  /* 0x0000000000007918 */ /* 0x000fe20000000000 */
.L_x_6:
[----:B------:R-:W-:Y:S05]  /*24b0*/  @!P1 BRA `(.L_x_7) ;  /* 0x0000000000089947 */ /* 0x000fea0003800000 */
[----:B------:R-:W1:Y:S02]  /*24c0*/  SYNCS.PHASECHK.TRANS64.TRYWAIT P4, [UR10+0x6800], RZ ;  /* 0x006800ffff0075a7 */ /* 0x000e64000808110a */
[----:B-1----:R-:W-:Y:S05]  /*24d0*/  @!P4 BRA `(.L_x_8) ;  /* 0x0000006c0054c947 */ /* 0x002fea0003800000 */
.L_x_7:
[----:B------:R-:W-:Y:S01]  /*24e0*/  BAR.SYNC.DEFER_BLOCKING 0x0 ;  /* 0x0000000000007b1d */ /* 0x000fe20000010000 */
[----:B------:R-:W-:Y:S02]  /*24f0*/  LEA.HI.X.SX32 R75, R36, R37, 0x1, P3 ;  /* 0x00000025244b7211 */ /* 0x000fe400018f0eff */
[----:B------:R-:W-:Y:S02]  /*2500*/  PRMT R47, RZ, 0x7610, R47 ;  /* 0x00007610ff2f7816 */ /* 0x000fe4000000002f */
[----:B------:R-:W-:Y:S01]  /*2510*/  PRMT R37, RZ, 0x7610, R37 ;  /* 0x00007610ff257816 */ /* 0x000fe20000000025 */
[----:B0-----:R-:W0:Y:S01]  /*2520*/  LDCU UR4, c[0x0][0x3a8] ;  /* 0x00007500ff0477ac */ /* 0x001e220008000800 */
[----:B------:R-:W-:Y:S01]  /*2530*/  PRMT R39, RZ, 0x7610, R39 ;  /* 0x00007610ff277816 */ /* 0x000fe20000000027 */
[----:B------:R-:W0:Y:S01]  /*2540*/  LDTM.x32 R4, tmem[UR13] ;  /* 0x0000000d000479ee */ /* 0x000e2200082c0000 */
[----:B------:R-:W-:Y:S02]  /*2550*/  PRMT R41, RZ, 0x7610, R41 ;  /* 0x00007610ff297816 */ /* 0x000fe40000000029 */
[----:B------:R-:W-:-:S02]  /*2560*/  PRMT R43, RZ, 0x7610, R43 ;  /* 0x00007610ff2b7816 */ /* 0x000fc4000000002b */
[----:B------:R-:W-:Y:S02]  /*2570*/  PRMT R45, RZ, 0x7610, R45 ;  /* 0x00007610ff2d7816 */ /* 0x000fe4000000002d */
[----:B------:R-:W-:Y:S02]  /*2580*/  PRMT R105, RZ, 0x7610, R105 ;  /* 0x00007610ff697816 */ /* 0x000fe40000000069 */
[----:B------:R-:W-:Y:S01]  /*2590*/  PRMT R107, RZ, 0x7610, R107 ;  /* 0x00007610ff6b7816 */ /* 0x000fe2000000006b */
[----:B------:R-:W1:Y:S01]  /*25a0*/  @!P0 SYNCS.CCTL.IV [UR10+0x6800] ;  /* 0x00680000ff0089b1 */ /* 0x000e62000800000a */
[----:B------:R-:W-:Y:S01]  /*25b0*/  NOP ;  /* 0x0000000000007918 */ /* 0x000fe20000000000 */
[----:B------:R-:W1:Y:S04]  /*25c0*/  @P1 LDG.E.U8 R47, desc[UR32][R86.64] ;  /* 0x00000020562f1981 */ /* 0x000e68000c1e1100 */
[----:B------:R-:W2:Y:S04]  /*25d0*/  @P1 LDG.E.U8 R37, desc[UR32][R84.64] ;  /* 0x0000002054251981 */ /* 0x000ea8000c1e1100 */
[----:B------:R-:W3:Y:S04]  /*25e0*/  @P1 LDG.E.U8 R39, desc[UR32][R82.64] ;  /* 0x0000002052271981 */ /* 0x000ee8000c1e1100 */
[----:B------:R-:W4:Y:S04]  /*25f0*/  @P1 LDG.E.U8 R41, desc[UR32][R80.64] ;  /* 0x0000002050291981 */ /* 0x000f28000c1e1100 */
[----:B------:R-:W5:Y:S04]  /*2600*/  @P1 LDG.E.U8 R43, desc[UR32][R78.64] ;  /* 0x000000204e2b1981 */ /* 0x000f68000c1e1100 */
[----:B------:R-:W2:Y:S01]  /*2610*/  @P1 LDG.E.U8 R45, desc[UR32][R76.64] ;  /* 0x000000204c2d1981 */ /* 0x000ea2000c1e1100 */
[----:B0-----:R-:W-:Y:S01]  /*2620*/  FMUL R4, R4, UR4 ;  /* 0x0000000404047c20 */ /* 0x001fe20008400000 */
[----:B------:R-:W-:Y:S01]  /*2630*/  FMUL R5, R5, UR4 ;  /* 0x0000000405057c20 */ /* 0x000fe20008400000 */
[----:B------:R-:W-:Y:S01]  /*2640*/  ISETP.GT.AND P4, PT, R114, -0x1, PT ;  /* 0xffffffff7200780c */ /* 0x000fe20003f84270 */
[----:B------:R-:W2:Y:S01]  /*2650*/  @P1 LDG.E.U8 R105, desc[UR32][R74.64] ;  /* 0x000000204a691981 */ /* 0x000ea2000c1e1100 */
[----:B------:R-:W-:Y:S01]  /*2660*/  FMUL R6, R6, UR4 ;  /* 0x0000000406067c20 */ /* 0x000fe20008400000 */
[C---:B------:R-:W-:Y:S01]  /*2670*/  ISETP.GT.AND P3, PT, R2.reuse, RZ, PT ;  /* 0x000000ff0200720c */ /* 0x040fe20003f64270 */
[----:B------:R-:W-:Y:S01]  /*2680*/  FMUL R7, R7, UR4 ;  /* 0x0000000407077c20 */ /* 0x000fe20008400000 */
[----:B------:R-:W2:Y:S01]  /*2690*/  @P1 LDG.E.U8 R107, desc[UR32][R72.64] ;  /* 0x00000020486b1981 */ /* 0x000ea2000c1e1100 */
[----:B------:R-:W-:Y:S01]  /*26a0*/  ISETP.GT.AND P5, PT, R2, 0x1, PT ;  /* 0x000000010200780c */ /* 0x000fe20003fa4270 */
[----:B------:R-:W-:Y:S01]  /*26b0*/  FMUL R8, R8, UR4 ;  /* 0x0000000408087c20 */ /* 0x000fe20008400000 */
[----:B------:R-:W-:Y:S01]  /*26c0*/  FSEL R49, R4, -INF , P4 ;  /* 0xff80000004317808 */ /* 0x000fe20002000000 */
[----:B------:R-:W-:Y:S01]  /*26d0*/  FMUL R9, R9, UR4 ;  /* 0x0000000409097c20 */ /* 0x000fe20008400000 */
        /* <DEDUP_REMOVED lines=16> */
[----:B------:R-:W-:Y:S01]  /*27e0*/  FMNMX3 R4, R49, R5, R6, !PT ;  /* 0x0000000531047276 */ /* 0x000fe20007800006 */
        /* <DEDUP_REMOVED lines=35> */
[----:B------:R-:W-:-:S02]  /*2a20*/  ISETP.GT.AND P5, PT, R2, 0xd, PT ;  /* 0x0000000d0200780c */ /* 0x000fc40003fa4270 */
[----:B------:R-:W-:Y:S02]  /*2a30*/  FSEL R16, R16, -INF , P4 ;  /* 0xff80000010107808 */ /* 0x000fe40002000000 */
[----:B------:R-:W-:Y:S02]  /*2a40*/  FMNMX3 R4, R4, R13, R14, !PT ;  /* 0x0000000d04047276 */ /* 0x000fe4000780000e */
[C---:B------:R-:W-:Y:S02]  /*2a50*/  ISETP.GT.AND P4, PT, R2.reuse, 0xe, PT ;  /* 0x0000000e0200780c */ /* 0x040fe40003f84270 */
[----:B------:R-:W-:Y:S02]  /*2a60*/  FSEL R17, R17, -INF , P3 ;  /* 0xff80000011117808 */ /* 0x000fe40001800000 */
[----:B------:R-:W-:Y:S02]  /*2a70*/  ISETP.GT.AND P3, PT, R2, 0xf, PT ;  /* 0x0000000f0200780c */ /* 0x000fe40003f64270 */
[----:B------:R-:W-:-:S02]  /*2a80*/  FSEL R18, R18, -INF , P5 ;  /* 0xff80000012127808 */ /* 0x000fc40002800000 */
[----:B------:R-:W-:Y:S02]  /*2a90*/  FMNMX3 R4, R4, R15, R16, !PT ;  /* 0x0000000f04047276 */ /* 0x000fe40007800010 */
[C---:B------:R-:W-:Y:S02]  /*2aa0*/  ISETP.GT.AND P5, PT, R2.reuse, 0x10, PT ;  /* 0x000000100200780c */ /* 0x040fe40003fa4270 */
[----:B------:R-:W-:Y:S02]  /*2ab0*/  FSEL R19, R19, -INF , P4 ;  /* 0xff80000013137808 */ /* 0x000fe40002000000 */
[----:B------:R-:W-:Y:S02]  /*2ac0*/  ISETP.GT.AND P4, PT, R2, 0x11, PT ;  /* 0x000000110200780c */ /* 0x000fe40003f84270 */
[----:B------:R-:W-:Y:S02]  /*2ad0*/  FSEL R20, R20, -INF , P3 ;  /* 0xff80000014147808 */ /* 0x000fe40001800000 */
[----:B------:R-:W-:-:S02]  /*2ae0*/  FMNMX3 R4, R4, R17, R18, !PT ;  /* 0x0000001104047276 */ /* 0x000fc40007800012 */
[C---:B------:R-:W-:Y:S02]  /*2af0*/  ISETP.GT.AND P3, PT, R2.reuse, 0x12, PT ;  /* 0x000000120200780c */ /* 0x040fe40003f64270 */
[----:B------:R-:W-:Y:S02]  /*2b00*/  FSEL R21, R21, -INF , P5 ;  /* 0xff80000015157808 */ /* 0x000fe40002800000 */
[----:B------:R-:W-:Y:S02]  /*2b10*/  ISETP.GT.AND P5, PT, R2, 0x13, PT ;  /* 0x000000130200780c */ /* 0x000fe40003fa4270 */
[----:B------:R-:W-:Y:S02]  /*2b20*/  FSEL R22, R22, -INF , P4 ;  /* 0xff80000016167808 */ /* 0x000fe40002000000 */
[----:B------:R-:W-:Y:S02]  /*2b30*/  FMNMX3 R4, R4, R19, R20, !PT ;  /* 0x0000001304047276 */ /* 0x000fe40007800014 */
[----:B------:R-:W-:-:S02]  /*2b40*/  ISETP.GT.AND P4, PT, R2, 0x14, PT ;  /* 0x000000140200780c */ /* 0x000fc40003f84270 */
[----:B------:R-:W-:Y:S02]  /*2b50*/  FSEL R23, R23, -INF , P3 ;  /* 0xff80000017177808 */ /* 0x000fe40001800000 */
[----:B------:R-:W-:Y:S02]  /*2b60*/  ISETP.GT.AND P3, PT, R2, 0x15, PT ;  /* 0x000000150200780c */ /* 0x000fe40003f64270 */
[----:B------:R-:W-:Y:S02]  /*2b70*/  FSEL R24, R24, -INF , P5 ;  /* 0xff80000018187808 */ /* 0x000fe40002800000 */
[----:B------:R-:W-:Y:S02]  /*2b80*/  FMNMX3 R4, R4, R21, R22, !PT ;  /* 0x0000001504047276 */ /* 0x000fe40007800016 */
[----:B------:R-:W-:Y:S02]  /*2b90*/  ISETP.GT.AND P5, PT, R2, 0x16, PT ;  /* 0x000000160200780c */ /* 0x000fe40003fa4270 */
[----:B------:R-:W-:-:S02]  /*2ba0*/  FSEL R25, R25, -INF , P4 ;  /* 0xff80000019197808 */ /* 0x000fc40002000000 */
[----:B------:R-:W-:Y:S02]  /*2bb0*/  ISETP.GT.AND P4, PT, R2, 0x17, PT ;  /* 0x000000170200780c */ /* 0x000fe40003f84270 */
[----:B------:R-:W-:Y:S02]  /*2bc0*/  FSEL R26, R26, -INF , P3 ;  /* 0xff8000001a1a7808 */ /* 0x000fe40001800000 */
[----:B------:R-:W-:Y:S02]  /*2bd0*/  FMNMX3 R4, R4, R23, R24, !PT ;  /* 0x0000001704047276 */ /* 0x000fe40007800018 */
[C---:B------:R-:W-:Y:S02]  /*2be0*/  ISETP.GT.AND P3, PT, R2.reuse, 0x18, PT ;  /* 0x000000180200780c */ /* 0x040fe40003f64270 */
[----:B------:R-:W-:Y:S02]  /*2bf0*/  FSEL R27, R27, -INF , P5 ;  /* 0xff8000001b1b7808 */ /* 0x000fe40002800000 */
        /* <DEDUP_REMOVED lines=8> */
[----:B------:R-:W-:Y:S02]  /*2c80*/  FSEL R31, R31, -INF , P4 ;  /* 0xff8000001f1f7808 */ /* 0x000fe40002000000 */
[C---:B------:R-:W-:Y:S02]  /*2c90*/  ISETP.GT.AND P5, PT, R2.reuse, 0x1c, PT ;  /* 0x0000001c0200780c */ /* 0x040fe40003fa4270 */
[----:B------:R-:W-:Y:S02]  /*2ca0*/  ISETP.GT.AND P4, PT, R2, 0x1d, PT ;  /* 0x0000001d0200780c */ /* 0x000fe40003f84270 */
[----:B------:R-:W-:Y:S02]  /*2cb0*/  FSEL R32, R32, -INF , P3 ;  /* 0xff80000020207808 */ /* 0x000fe40001800000 */
[----:B------:R-:W-:-:S02]  /*2cc0*/  FMNMX3 R4, R4, R29, R30, !PT ;  /* 0x0000001d04047276 */ /* 0x000fc4000780001e */
[----:B------:R-:W-:Y:S02]  /*2cd0*/  ISETP.GT.AND P3, PT, R2, 0x1e, PT ;  /* 0x0000001e0200780c */ /* 0x000fe40003f64270 */
[----:B------:R-:W-:Y:S02]  /*2ce0*/  FSEL R33, R33, -INF , P5 ;  /* 0xff80000021217808 */ /* 0x000fe40002800000 */
[----:B------:R-:W-:Y:S02]  /*2cf0*/  FSEL R34, R34, -INF , P4 ;  /* 0xff80000022227808 */ /* 0x000fe40002000000 */
[----:B------:R-:W-:Y:S02]  /*2d00*/  FMNMX3 R4, R4, R31, R32, !PT ;  /* 0x0000001f04047276 */ /* 0x000fe40007800020 */
[----:B------:R-:W-:Y:S02]  /*2d10*/  FSEL R35, R35, -INF , P3 ;  /* 0xff80000023237808 */ /* 0x000fe40001800000 */
[----:B------:R-:W-:-:S04]  /*2d20*/  FMNMX3 R4, R4, R33, R34, !PT ;  /* 0x0000002104047276 */ /* 0x000fc80007800022 */
[----:B------:R-:W-:-:S05]  /*2d30*/  FMNMX3 R104, R4, -INF , R35, !PT ;  /* 0xff80000004687876 */ /* 0x000fca0007800023 */
[--C-:B------:R-:W-:Y:S01]  /*2d40*/  FADD R49, R49, -R104.reuse ;  /* 0x8000006831317221 */ /* 0x100fe20000000000 */
[--C-:B------:R-:W-:Y:S01]  /*2d50*/  FADD R5, R5, -R104.reuse ;  /* 0x8000006805057221 */ /* 0x100fe20000000000 */
[--C-:B------:R-:W-:Y:S02]  /*2d60*/  FADD R6, R6, -R104.reuse ;  /* 0x8000006806067221 */ /* 0x100fe40000000000 */
[----:B------:R-:W-:Y:S01]  /*2d70*/  FMUL R49, R49, 1.4426950216293334961 ;  /* 0x3fb8aa3b31317820 */ /* 0x000fe20000400000 */
[----:B------:R-:W-:Y:S01]  /*2d80*/  FMUL R5, R5, 1.4426950216293334961 ;  /* 0x3fb8aa3b05057820 */ /* 0x000fe20000400000 */
[----:B------:R-:W-:Y:S01]  /*2d90*/  FMUL R6, R6, 1.4426950216293334961 ;  /* 0x3fb8aa3b06067820 */ /* 0x000fe20000400000 */
[--C-:B------:R-:W-:Y:S02]  /*2da0*/  FADD R7, R7, -R104.reuse ;  /* 0x8000006807077221 */ /* 0x100fe40000000000 */
[----:B------:R-:W-:Y:S01]  /*2db0*/  MUFU.EX2 R4, R5 ;  /* 0x0000000500047308 */ /* 0x000fe20000000800 */
[----:B------:R-:W-:Y:S01]  /*2dc0*/  FADD R8, R8, -R104 ;  /* 0x8000006808087221 */ /* 0x000fe20000000000 */
[----:B------:R-:W-:-:S06]  /*2dd0*/  FMUL R7, R7, 1.4426950216293334961 ;  /* 0x3fb8aa3b07077820 */ /* 0x000fcc0000400000 */
[----:B------:R-:W0:Y:S01]  /*2de0*/  MUFU.EX2 R49, R49 ;  /* 0x0000003100317308 */ /* 0x000e220000000800 */
[----:B------:R-:W-:Y:S01]  /*2df0*/  FMUL R8, R8, 1.4426950216293334961 ;  /* 0x3fb8aa3b08087820 */ /* 0x000fe20000400000 */
[----:B------:R-:W-:-:S06]  /*2e00*/  FADD R9, R9, -R104 ;  /* 0x8000006809097221 */ /* 0x000fcc0000000000 */
[----:B------:R-:W0:Y:S01]  /*2e10*/  MUFU.EX2 R6, R6 ;  /* 0x0000000600067308 */ /* 0x000e220000000800 */
[----:B------:R-:W-:Y:S01]  /*2e20*/  FMUL R9, R9, 1.4426950216293334961 ;  /* 0x3fb8aa3b09097820 */ /* 0x000fe20000400000 */
[----:B------:R-:W-:-:S06]  /*2e30*/  FADD R10, R10, -R104 ;  /* 0x800000680a0a7221 */ /* 0x000fcc0000000000 */
[----:B------:R-:W0:Y:S01]  /*2e40*/  MUFU.EX2 R7, R7 ;  /* 0x0000000700077308 */ /* 0x000e220000000800 */
[----:B------:R-:W-:Y:S01]  /*2e50*/  FMUL R10, R10, 1.4426950216293334961 ;  /* 0x3fb8aa3b0a0a7820 */ /* 0x000fe20000400000 */
[----:B------:R-:W-:Y:S01]  /*2e60*/  FADD R11, R11, -R104 ;  /* 0x800000680b0b7221 */ /* 0x000fe20000000000 */
[----:B0-----:R-:W-:-:S05]  /*2e70*/  FADD R5, R49, R4 ;  /* 0x0000000431057221 */ /* 0x001fca0000000000 */
[----:B------:R-:W0:Y:S01]  /*2e80*/  MUFU.EX2 R8, R8 ;  /* 0x0000000800087308 */ /* 0x000e220000000800 */
[----:B------:R-:W-:Y:S01]  /*2e90*/  FMUL R11, R11, 1.4426950216293334961 ;  /* 0x3fb8aa3b0b0b7820 */ /* 0x000fe20000400000 */
[----:B------:R-:W-:Y:S01]  /*2ea0*/  FADD R12, R12, -R104 ;  /* 0x800000680c0c7221 */ /* 0x000fe20000000000 */
[----:B------:R-:W-:-:S05]  /*2eb0*/  FADD R36, R6, R5 ;  /* 0x0000000506247221 */ /* 0x000fca0000000000 */
[----:B------:R-:W0:Y:S01]  /*2ec0*/  MUFU.EX2 R9, R9 ;  /* 0x0000000900097308 */ /* 0x000e220000000800 */
[----:B------:R-:W-:Y:S01]  /*2ed0*/  FMUL R12, R12, 1.4426950216293334961 ;  /* 0x3fb8aa3b0c0c7820 */ /* 0x000fe20000400000 */
[----:B------:R-:W-:Y:S01]  /*2ee0*/  FADD R13, R13, -R104 ;  /* 0x800000680d0d7221 */ /* 0x000fe20000000000 */
[----:B------:R-:W-:-:S05]  /*2ef0*/  FADD R5, R7, R36 ;  /* 0x0000002407057221 */ /* 0x000fca0000000000 */
        /* <DEDUP_REMOVED lines=20> */
[----:B------:R-:W1:Y:S01]  /*3040*/  MUFU.EX2 R15, R15 ;  /* 0x0000000f000f7308 */ /* 0x000e620000000800 */
[----:B------:R-:W-:Y:S01]  /*3050*/  FMUL R18, R18, 1.4426950216293334961 ;  /* 0x3fb8aa3b12127820 */ /* 0x000fe20000400000 */
[----:B------:R-:W-:Y:S01]  /*3060*/  FADD R19, R19, -R104 ;  /* 0x8000006813137221 */ /* 0x000fe20000000000 */
[----:B------:R-:W-:-:S05]  /*3070*/  FADD R5, R13, R36 ;  /* 0x000000240d057221 */ /* 0x000fca0000000000 */
[----:B------:R-:W3:Y:S01]  /*3080*/  MUFU.EX2 R16, R16 ;  /* 0x0000001000107308 */ /* 0x000ee20000000800 */
[----:B------:R-:W-:Y:S01]  /*3090*/  FMUL R19, R19, 1.4426950216293334961 ;  /* 0x3fb8aa3b13137820 */ /* 0x000fe20000400000 */
[----:B------:R-:W-:Y:S01]  /*30a0*/  FADD R20, R20, -R104 ;  /* 0x8000006814147221 */ /* 0x000fe20000000000 */
[----:B0-----:R-:W-:-:S05]  /*30b0*/  FADD R36, R14, R5 ;  /* 0x000000050e247221 */ /* 0x001fca0000000000 */
[----:B------:R-:W0:Y:S01]  /*30c0*/  MUFU.EX2 R17, R17 ;  /* 0x0000001100117308 */ /* 0x000e220000000800 */
[----:B------:R-:W-:Y:S01]  /*30d0*/  FMUL R20, R20, 1.4426950216293334961 ;  /* 0x3fb8aa3b14147820 */ /* 0x000fe20000400000 */
[----:B------:R-:W-:Y:S01]  /*30e0*/  FADD R21, R21, -R104 ;  /* 0x8000006815157221 */ /* 0x000fe20000000000 */
[----:B-1----:R-:W-:-:S05]  /*30f0*/  FADD R5, R15, R36 ;  /* 0x000000240f057221 */ /* 0x002fca0000000000 */
[----:B------:R-:W1:Y:S01]  /*3100*/  MUFU.EX2 R18, R18 ;  /* 0x0000001200127308 */ /* 0x000e620000000800 */
[----:B------:R-:W-:Y:S01]  /*3110*/  FMUL R21, R21, 1.4426950216293334961 ;  /* 0x3fb8aa3b15157820 */ /* 0x000fe20000400000 */
[----:B------:R-:W-:Y:S01]  /*3120*/  FADD R22, R22, -R104 ;  /* 0x8000006816167221 */ /* 0x000fe20000000000 */
[----:B---3--:R-:W-:-:S05]  /*3130*/  FADD R36, R16, R5 ;  /* 0x0000000510247221 */ /* 0x008fca0000000000 */
        /* <DEDUP_REMOVED lines=14> */
[--C-:B------:R-:W-:Y:S01]  /*3220*/  FADD R26, R26, -R104.reuse ;  /* 0x800000681a1a7221 */ /* 0x100fe20000000000 */
[----:B------:R-:W-:-:S05]  /*3230*/  FADD R27, R27, -R104 ;  /* 0x800000681b1b7221 */ /* 0x000fca0000000000 */
[----:B------:R-:W2:Y:S01]  /*3240*/  MUFU.EX2 R23, R23 ;  /* 0x0000001700177308 */ /* 0x000ea20000000800 */
[----:B0-----:R-:W-:Y:S01]  /*3250*/  FADD R36, R20, R5 ;  /* 0x0000000514247221 */ /* 0x001fe20000000000 */
[----:B------:R-:W-:Y:S01]  /*3260*/  FMUL R26, R26, 1.4426950216293334961 ;  /* 0x3fb8aa3b1a1a7820 */ /* 0x000fe20000400000 */
[----:B------:R-:W-:-:S05]  /*3270*/  FMUL R27, R27, 1.4426950216293334961 ;  /* 0x3fb8aa3b1b1b7820 */ /* 0x000fca0000400000 */
[----:B------:R-:W0:Y:S01]  /*3280*/  MUFU.EX2 R24, R24 ;  /* 0x0000001800187308 */ /* 0x000e220000000800 */
[----:B-1----:R-:W-:Y:S01]  /*3290*/  FADD R5, R21, R36 ;  /* 0x0000002415057221 */ /* 0x002fe20000000000 */
[----:B------:R-:W-:-:S06]  /*32a0*/  FADD R28, R28, -R104 ;  /* 0x800000681c1c7221 */ /* 0x000fcc0000000000 */
[----:B------:R-:W1:Y:S01]  /*32b0*/  MUFU.EX2 R25, R25 ;  /* 0x0000001900197308 */ /* 0x000e620000000800 */
[----:B---3--:R-:W-:Y:S01]  /*32c0*/  FADD R36, R22, R5 ;  /* 0x0000000516247221 */ /* 0x008fe20000000000 */
[----:B------:R-:W-:Y:S01]  /*32d0*/  FMUL R28, R28, 1.4426950216293334961 ;  /* 0x3fb8aa3b1c1c7820 */ /* 0x000fe20000400000 */
[----:B------:R-:W-:-:S05]  /*32e0*/  FADD R29, R29, -R104 ;  /* 0x800000681d1d7221 */ /* 0x000fca0000000000 */
[----:B------:R-:W3:Y:S01]  /*32f0*/  MUFU.EX2 R26, R26 ;  /* 0x0000001a001a7308 */ /* 0x000ee20000000800 */
[----:B--2---:R-:W-:Y:S01]  /*3300*/  FADD R5, R23, R36 ;  /* 0x0000002417057221 */ /* 0x004fe20000000000 */
[----:B------:R-:W-:Y:S01]  /*3310*/  FMUL R29, R29, 1.4426950216293334961 ;  /* 0x3fb8aa3b1d1d7820 */ /* 0x000fe20000400000 */
[--C-:B------:R-:W-:Y:S01]  /*3320*/  FADD R30, R30, -R104.reuse ;  /* 0x800000681e1e7221 */ /* 0x100fe20000000000 */
[----:B------:R-:W-:-:S04]  /*3330*/  FADD R31, R31, -R104 ;  /* 0x800000681f1f7221 */ /* 0x000fc80000000000 */
[----:B------:R-:W2:Y:S01]  /*3340*/  MUFU.EX2 R27, R27 ;  /* 0x0000001b001b7308 */ /* 0x000ea20000000800 */
[----:B------:R-:W-:Y:S01]  /*3350*/  F2FP.SATFINITE.E4M3.F32.PACK_AB_MERGE_C R7, R7, R6, RZ ;  /* 0x000000060707723e */ /* 0x000fe200048070ff */
[--C-:B------:R-:W-:Y:S01]  /*3360*/  FADD R34, R34, -R104.reuse ;  /* 0x8000006822227221 */ /* 0x100fe20000000000 */
[----:B0-----:R-:W-:Y:S01]  /*3370*/  FADD R6, R24, R5 ;  /* 0x0000000518067221 */ /* 0x001fe20000000000 */
[----:B------:R-:W-:Y:S01]  /*3380*/  FADD R35, R35, -R104 ;  /* 0x8000006823237221 */ /* 0x000fe20000000000 */
[----:B------:R-:W-:-:S03]  /*3390*/  FMUL R30, R30, 1.4426950216293334961 ;  /* 0x3fb8aa3b1e1e7820 */ /* 0x000fc60000400000 */
[----:B------:R-:W0:Y:S01]  /*33a0*/  MUFU.EX2 R28, R28 ;  /* 0x0000001c001c7308 */ /* 0x000e220000000800 */
[----:B------:R-:W-:Y:S01]  /*33b0*/  FMUL R31, R31, 1.4426950216293334961 ;  /* 0x3fb8aa3b1f1f7820 */ /* 0x000fe20000400000 */
[----:B------:R-:W-:Y:S01]  /*33c0*/  FADD R32, R32, -R104 ;  /* 0x8000006820207221 */ /* 0x000fe20000000000 */
[----:B------:R-:W-:Y:S01]  /*33d0*/  FMUL R34, R34, 1.4426950216293334961 ;  /* 0x3fb8aa3b22227820 */ /* 0x000fe20000400000 */
[----:B-1----:R-:W-:Y:S01]  /*33e0*/  FADD R5, R25, R6 ;  /* 0x0000000619057221 */ /* 0x002fe20000000000 */
[----:B------:R-:W-:Y:S01]  /*33f0*/  FMUL R35, R35, 1.4426950216293334961 ;  /* 0x3fb8aa3b23237820 */ /* 0x000fe20000400000 */
[----:B------:R-:W-:Y:S02]  /*3400*/  FADD R33, R33, -R104 ;  /* 0x8000006821217221 */ /* 0x000fe40000000000 */
[----:B------:R-:W1:Y:S01]  /*3410*/  MUFU.EX2 R29, R29 ;  /* 0x0000001d001d7308 */ /* 0x000e620000000800 */
[----:B------:R-:W-:Y:S01]  /*3420*/  FMUL R32, R32, 1.4426950216293334961 ;  /* 0x3fb8aa3b20207820 */ /* 0x000fe20000400000 */
[----:B---3--:R-:W-:Y:S01]  /*3430*/  FADD R6, R26, R5 ;  /* 0x000000051a067221 */ /* 0x008fe20000000000 */
[----:B------:R-:W-:Y:S01]  /*3440*/  FMUL R33, R33, 1.4426950216293334961 ;  /* 0x3fb8aa3b21217820 */ /* 0x000fe20000400000 */
[----:B--2---:R-:W-:-:S04]  /*3450*/  F2FP.SATFINITE.E4M3.F32.PACK_AB_MERGE_C R26, R27, R26, RZ ;  /* 0x0000001a1b1a723e */ /* 0x004fc800048070ff */
[----:B------:R-:W2:Y:S01]  /*3460*/  MUFU.EX2 R30, R30 ;  /* 0x0000001e001e7308 */ /* 0x000ea20000000800 */
[----:B------:R-:W-:Y:S01]  /*3470*/  FADD R27, R27, R6 ;  /* 0x000000061b1b7221 */ /* 0x000fe20000000000 */
[----:B------:R-:W-:-:S06]  /*3480*/  SHF.R.S32.HI R38, RZ, 0x2, R0 ;  /* 0x00000002ff267819 */ /* 0x000fcc0000011400 */
[----:B------:R-:W3:Y:S01]  /*3490*/  MUFU.EX2 R31, R31 ;  /* 0x0000001f001f7308 */ /* 0x000ee20000000800 */
[----:B------:R-:W-:-:S07]  /*34a0*/  F2FP.SATFINITE.E4M3.F32.PACK_AB_MERGE_C R116, R4, R49, R7 ;  /* 0x000000310474723e */ /* 0x000fce0004807007 */
[----:B------:R-:W-:Y:S08]  /*34b0*/  MUFU.EX2 R108, R34 ;  /* 0x00000022006c7308 */ /* 0x000ff00000000800 */
[----:B------:R-:W1:Y:S01]  /*34c0*/  MUFU.EX2 R111, R35 ;  /* 0x00000023006f7308 */ /* 0x000e620000000800 */
[----:B0-----:R-:W-:Y:S01]  /*34d0*/  FADD R6, R28, R27 ;  /* 0x0000001b1c067221 */ /* 0x001fe20000000000 */
[----:B------:R-:W-:Y:S01]  /*34e0*/  FADD R4, -R104, -INF ;  /* 0xff80000068047421 */ /* 0x000fe20000000100 */
[----:B------:R-:W-:-:S05]  /*34f0*/  SGXT R38, R38, 0x1 ;  /* 0x000000012626781a */ /* 0x000fca0000000200 */
[----:B------:R-:W-:Y:S08]  /*3500*/  MUFU.EX2 R106, R32 ;  /* 0x00000020006a7308 */ /* 0x000ff00000000800 */
[----:B------:R-:W0:Y:S01]  /*3510*/  MUFU.EX2 R109, R33 ;  /* 0x00000021006d7308 */ /* 0x000e220000000800 */
[----:B------:R-:W-:Y:S02]  /*3520*/  IMAD.SHL.U32 R71, R0, 0x20, RZ ;  /* 0x0000002000477824 */ /* 0x000fe400078e00ff */
[----:B-1----:R-:W-:Y:S01]  /*3530*/  FADD R5, R29, R6 ;  /* 0x000000061d057221 */ /* 0x002fe20000000000 */
[----:B------:R-:W-:Y:S01]  /*3540*/  FMUL R110, R4, 1.4426950216293334961 ;  /* 0x3fb8aa3b046e7820 */ /* 0x000fe20000400000 */
[----:B------:R-:W-:-:S02]  /*3550*/  LOP3.LUT R38, R38, 0x90, RZ, 0xc0, !PT ;  /* 0x0000009026267812 */ /* 0x000fc400078ec0ff */
[----:B------:R-:W-:Y:S01]  /*3560*/  F2FP.SATFINITE.E4M3.F32.PACK_AB_MERGE_C R10, R11, R10, RZ ;  /* 0x0000000a0b0a723e */ /* 0x000fe200048070ff */
[----:B--2---:R-:W-:Y:S01]  /*3570*/  FADD R6, R30, R5 ;  /* 0x000000051e067221 */ /* 0x004fe20000000000 */
[----:B------:R-:W-:Y:S02]  /*3580*/  F2FP.SATFINITE.E4M3.F32.PACK_AB_MERGE_C R14, R15, R14, RZ ;  /* 0x0000000e0f0e723e */ /* 0x000fe400048070ff */
[----:B------:R-:W-:Y:S01]  /*3590*/  F2FP.SATFINITE.E4M3.F32.PACK_AB_MERGE_C R18, R19, R18, RZ ;  /* 0x000000121312723e */ /* 0x000fe200048070ff */
[----:B------:R-:W1:Y:S01]  /*35a0*/  MUFU.EX2 R110, R110 ;  /* 0x0000006e006e7308 */ /* 0x000e620000000800 */
[----:B------:R-:W-:Y:S02]  /*35b0*/  LOP3.LUT R71, R38, 0x1f60, R71, 0xf8, !PT ;  /* 0x00001f6026477812 */ /* 0x000fe400078ef847 */
[----:B------:R-:W-:Y:S02]  /*35c0*/  F2FP.SATFINITE.E4M3.F32.PACK_AB_MERGE_C R22, R23, R22, RZ ;  /* 0x000000161716723e */ /* 0x000fe400048070ff */
[----:B---3--:R-:W-:-:S02]  /*35d0*/  F2FP.SATFINITE.E4M3.F32.PACK_AB_MERGE_C R30, R31, R30, RZ ;  /* 0x0000001e1f1e723e */ /* 0x008fc400048070ff */
[----:B------:R-:W-:Y:S02]  /*35e0*/  F2FP.SATFINITE.E4M3.F32.PACK_AB_MERGE_C R5, R111, R108, RZ ;  /* 0x0000006c6f05723e */ /* 0x000fe400048070ff */
[----:B------:R-:W-:Y:S02]  /*35f0*/  F2FP.SATFINITE.E4M3.F32.PACK_AB_MERGE_C R117, R9, R8, R10 ;  /* 0x000000080975723e */ /* 0x000fe4000480700a */
[----:B------:R-:W-:Y:S02]  /*3600*/  F2FP.SATFINITE.E4M3.F32.PACK_AB_MERGE_C R118, R13, R12, R14 ;  /* 0x0000000c0d76723e */ /* 0x000fe4000480700e */
[----:B------:R-:W-:Y:S02]  /*3610*/  F2FP.SATFINITE.E4M3.F32.PACK_AB_MERGE_C R119, R17, R16, R18 ;  /* 0x000000101177723e */ /* 0x000fe40004807012 */
[----:B------:R-:W-:Y:S02]  /*3620*/  F2FP.SATFINITE.E4M3.F32.PACK_AB_MERGE_C R121, R25, R24, R26 ;  /* 0x000000181979723e */ /* 0x000fe4000480701a */
[----:B------:R-:W-:-:S02]  /*3630*/  F2FP.SATFINITE.E4M3.F32.PACK_AB_MERGE_C R120, R21, R20, R22 ;  /* 0x000000141578723e */ /* 0x000fc40004807016 */
[----:B------:R-:W-:Y:S02]  /*3640*/  F2FP.SATFINITE.E4M3.F32.PACK_AB_MERGE_C R122, R29, R28, R30 ;  /* 0x0000001c1d7a723e */ /* 0x000fe4000480701e */
[----:B------:R-:W-:Y:S02]  /*3650*/  LOP3.LUT R70, R71, 0x10, RZ, 0x3c, !PT ;  /* 0x0000001047467812 */ /* 0x000fe400078e3cff */
[----:B0-----:R-:W-:Y:S01]  /*3660*/  F2FP.SATFINITE.E4M3.F32.PACK_AB_MERGE_C R123, R109, R106, R5 ;  /* 0x0000006a6d7b723e */ /* 0x001fe20004807005 */
[----:B------:R-:W-:Y:S01]  /*3670*/  STS.U8 [R68+UR10+0x6000], R47 ;  /* 0x0060002f44007988 */ /* 0x000fe2000800000a */
[----:B------:R-:W-:-:S03]  /*3680*/  FADD R115, R31, R6 ;  /* 0x000000061f737221 */ /* 0x000fc60000000000 */
[----:B------:R-:W-:Y:S04]  /*3690*/  STS.U8 [R68+UR10+0x6100], R37 ;  /* 0x0061002544007988 */ /* 0x000fe8000800000a */
[----:B------:R-:W-:Y:S04]  /*36a0*/  STS.U8 [R68+UR10+0x6200], R39 ;  /* 0x0062002744007988 */ /* 0x000fe8000800000a */
[----:B----4-:R-:W-:Y:S04]  /*36b0*/  STS.U8 [R68+UR10+0x6300], R41 ;  /* 0x0063002944007988 */ /* 0x010fe8000800000a */
[----:B-----5:R-:W-:Y:S04]  /*36c0*/  STS.U8 [R68+UR10+0x6400], R43 ;  /* 0x0064002b44007988 */ /* 0x020fe8000800000a */
[----:B------:R0:W-:Y:S04]  /*36d0*/  STS.U8 [R68+UR10+0x6500], R45 ;  /* 0x0065002d44007988 */ /* 0x0001e8000800000a */
[----:B------:R2:W-:Y:S04]  /*36e0*/  STS.U8 [R68+UR10+0x6600], R105 ;  /* 0x0066006944007988 */ /* 0x0005e8000800000a */
[----:B------:R2:W-:Y:S04]  /*36f0*/  STS.U8 [R68+UR10+0x6700], R107 ;  /* 0x0067006b44007988 */ /* 0x0005e8000800000a */
[----:B------:R2:W-:Y:S04]  /*3700*/  STS.128 [R71+UR10+0x4000], R116 ;  /* 0x0040007447007988 */ /* 0x0005e80008000c0a */
[----:B------:R2:W-:Y:S01]  /*3710*/  STS.128 [R70+UR10+0x4000], R120 ;  /* 0x0040007846007988 */ /* 0x0005e20008000c0a */
[----:B0-----:R-:W0:Y:S01]  /*3720*/  LDTM.x64 R4, tmem[UR11] ;  /* 0x0000000b000479ee */ /* 0x001e220008340000 */
[----:B------:R-:W-:Y:S01]  /*3730*/  NOP ;  /* 0x0000000000007918 */ /* 0x000fe20000000000 */
[----:B-1----:R-:W-:Y:S05]  /*3740*/  @!P1 BRA `(.L_x_9) ;  /* 0x0000000400049947 */ /* 0x002fea0003800000 */
[C---:B0-----:R-:W-:Y:S01]  /*3750*/  FMUL R4, R110.reuse, R4 ;  /* 0x000000046e047220 */ /* 0x041fe20000400000 */
[C---:B------:R-:W-:Y:S01]  /*3760*/  FMUL R5, R110.reuse, R5 ;  /* 0x000000056e057220 */ /* 0x040fe20000400000 */
        /* <DEDUP_REMOVED lines=61> */
[----:B------:R-:W-:-:S04]  /*3b40*/  FMUL R67, R110, R67 ;  /* 0x000000436e437220 */ /* 0x000fc80000400000 */
[----:B------:R1:W-:Y:S03]  /*3b50*/  STTM.x64 tmem[UR11], R4 ;  /* 0x00000004000079ed */ /* 0x0003e6000834000b */
.L_x_9:
[----:B0-----:R-:W0:Y:S02]  /*3b60*/  FENCE.VIEW.ASYNC.T ;  /* 0x00000000000073c6 */ /* 0x001e240000000200 */
[----:B0-----:R-:W-:Y:S01]  /*3b70*/  BAR.SYNC.DEFER_BLOCKING 0x0 ;  /* 0x0000000000007b1d */ /* 0x001fe20000010000 */
[----:B------:R-:W-:Y:S01]  /*3b80*/  FADD R106, R106, R115 ;  /* 0x000000736a6a7221 */ /* 0x000fe20000000000 */
[----:B------:R-:W-:Y:S01]  /*3b90*/  UIADD3 UR22, UPT, UPT, UR10, 0x7800, URZ ;  /* 0x000078000a167890 */ /* 0x000fe2000fffe0ff */
[----:B------:R-:W-:Y:S02]  /*3ba0*/  FSEL R104, R104, -INF , P1 ;  /* 0xff80000068687808 */ /* 0x000fe40000800000 */
[----:B------:R-:W-:Y:S01]  /*3bb0*/  FADD R109, R109, R106 ;  /* 0x0000006a6d6d7221 */ /* 0x000fe20000000000 */
[----:B------:R-:W-:-:S03]  /*3bc0*/  UMOV UR19, 0xc0004010 ;  /* 0xc000401000137882 */ /* 0x000fc60000000000 */
[----:B------:R-:W-:-:S04]  /*3bd0*/  FADD R108, R108, R109 ;  /* 0x0000006d6c6c7221 */ /* 0x000fc80000000000 */
[----:B------:R-:W-:-:S04]  /*3be0*/  FADD R111, R111, R108 ;  /* 0x0000006c6f6f7221 */ /* 0x000fc80000000000 */
[----:B------:R-:W-:-:S05]  /*3bf0*/  FADD R111, R110, R111 ;  /* 0x0000006f6e6f7221 */ /* 0x000fca0000000000 */
[----:B------:R-:W-:Y:S01]  /*3c00*/  FSEL R112, R111, 1, P1 ;  /* 0x3f8000006f707808 */ /* 0x000fe20000800000 */
[----:B------:R0:W-:Y:S06]  /*3c10*/  MEMBAR.ALL.CTA ;  /* 0x0000000000007992 */ /* 0x0001ec0000008000 */
[----:B0-----:R-:W0:Y:S02]  /*3c20*/  FENCE.VIEW.ASYNC.S ;  /* 0x00000000000073c6 */ /* 0x001e240000000000 */
[----:B0-----:R-:W-:Y:S06]  /*3c30*/  BAR.SYNC.DEFER_BLOCKING 0x0 ;  /* 0x0000000000007b1d */ /* 0x001fec0000010000 */
[----:B------:R-:W-:Y:S05]  /*3c40*/  @!P2 BRA `(.L_x_10) ;  /* 0x000000000078a947 */ /* 0x000fea0003800000 */
[----:B------:R-:W-:Y:S01]  /*3c50*/  UIADD3 UR4, UPT, UPT, UR10, 0x4000, URZ ;  /* 0x000040000a047890 */ /* 0x000fe2000fffe0ff */
[----:B------:R-:W-:Y:S01]  /*3c60*/  BSSY.RECONVERGENT B0, `(.L_x_11) ;  /* 0x000001b000007945 */ /* 0x000fe20003800200 */
[----:B------:R-:W-:Y:S02]  /*3c70*/  UIADD3 UR5, UPT, UPT, UR10, 0x6000, URZ ;  /* 0x000060000a057890 */ /* 0x000fe4000fffe0ff */
[----:B------:R-:W-:Y:S02]  /*3c80*/  USHF.R.U32.HI UR4, URZ, 0x4, UR4 ;  /* 0x00000004ff047899 */ /* 0x000fe40008011604 */
[----:B------:R-:W-:Y:S02]  /*3c90*/  USHF.R.U32.HI UR5, URZ, 0x4, UR5 ;  /* 0x00000004ff057899 */ /* 0x000fe40008011605 */
[----:B------:R-:W-:Y:S02]  /*3ca0*/  USGXT.U32 UR18, UR4, 0xe ;  /* 0x0000000e0412789a */ /* 0x000fe40008000000 */
[----:B------:R-:W-:-:S02]  /*3cb0*/  USGXT.U32 UR4, UR5, 0xe ;  /* 0x0000000e0504789a */ /* 0x000fc40008000000 */
[----:B------:R-:W-:Y:S01]  /*3cc0*/  UIADD3 UR20, UP1, UPT, UR18, 0x100, URZ ;  /* 0x0000010012147890 */ /* 0x000fe2000ff3e0ff */
[----:B------:R-:W-:Y:S01]  /*3cd0*/  ELECT P1, URZ, PT ;  /* 0x0000000000ff782f */ /* 0x000fe20003820000 */
[----:B------:R-:W-:Y:S02]  /*3ce0*/  UIADD3 UR16, UPT, UPT, UR8, 0x40, URZ ;  /* 0x0000004008107890 */ /* 0x000fe4000fffe0ff */
[----:B------:R-:W-:Y:S01]  /*3cf0*/  UIADD3.X UR21, UPT, UPT, URZ, -0x3fffbff0, URZ, UP1, !UPT ;  /* 0xc0004010ff157890 */ /* 0x000fe20008ffe4ff */
[----:B------:R-:W-:Y:S01]  /*3d00*/  UMOV UR24, 0x0 ;  /* 0x0000000000187882 */ /* 0x000fe20000000000 */
[----:B------:R-:W-:Y:S01]  /*3d10*/  UMOV UR25, 0x8100010 ;  /* 0x0810001000197882 */ /* 0x000fe20000000000 */
[----:B------:R-:W-:Y:S01]  /*3d20*/  UMOV UR5, 0xc0004010 ;  /* 0xc000401000057882 */ /* 0x000fe20000000000 */
[----:B------:R-:W-:Y:S01]  /*3d30*/  UMOV UR6, UR18 ;  /* 0x0000001200067c82 */ /* 0x000fe20008000000 */
[----:B------:R-:W-:Y:S01]  /*3d40*/  UMOV UR7, UR19 ;  /* 0x0000001300077c82 */ /* 0x000fe20008000000 */
[----:B------:R-:W-:Y:S01]  /*3d50*/  UMOV UR26, 0x0 ;  /* 0x00000000001a7882 */ /* 0x000fe20000000000 */
[----:B------:R0:W-:Y:S01]  /*3d60*/  UTCQMMA gdesc[UR6], gdesc[UR4], tmem[UR8], tmem[UR24], idesc[UR25], UPT ;  /* 0x00ff1804060075ea */ /* 0x0001e2000b800308 */
[----:B------:R-:W-:Y:S01]  /*3d70*/  UMOV UR27, 0x8100010 ;  /* 0x08100010001b7882 */ /* 0x000fe20000000000 */
[----:B0-----:R-:W-:Y:S01]  /*3d80*/  UMOV UR6, UR20 ;  /* 0x0000001400067c82 */ /* 0x001fe20008000000 */
[----:B------:R-:W-:-:S02]  /*3d90*/  UMOV UR7, UR21 ;  /* 0x0000001500077c82 */ /* 0x000fc40008000000 */
[----:B------:R0:W-:Y:S01]  /*3da0*/  UTCQMMA gdesc[UR6], gdesc[UR4], tmem[UR16], tmem[UR26], idesc[UR27], UPT ;  /* 0x00ff1a04060075ea */ /* 0x0001e2000b800310 */
[----:B------:R-:W-:Y:S05]  /*3db0*/  @!P1 BRA `(.L_x_12) ;  /* 0x0000000000149947 */ /* 0x000fea0003800000 */
[----:B0-----:R-:W-:Y:S01]  /*3dc0*/  UMOV UR4, UR22 ;  /* 0x0000001600047c82 */ /* 0x001fe20008000000 */
[----:B------:R-:W-:Y:S02]  /*3dd0*/  UMOV UR5, URZ ;  /* 0x000000ff00057c82 */ /* 0x000fe40008000000 */
[----:B------:R-:W-:Y:S02]  /*3de0*/  UMOV UR4, UR4 ;  /* 0x0000000400047c82 */ /* 0x000fe40008000000 */
[----:B------:R3:W-:Y:S01]  /*3df0*/  UTCBAR [UR4], URZ ;  /* 0x000000ff040073e9 */ /* 0x0007e200080000ff */
[----:B------:R-:W-:Y:S02]  /*3e00*/  NOP ;  /* 0x0000000000007918 */ /* 0x000fe40000000000 */
.L_x_12:
[----:B0--3--:R-:W-:Y:S05]  /*3e10*/  BSYNC.RECONVERGENT B0 ;  /* 0x0000000000007941 */ /* 0x009fea0003800200 */
.L_x_11:
[----:B------:R-:W-:Y:S05]  /*3e20*/  BRA `(.L_x_13) ;  /* 0x00000000001c7947 */ /* 0x000fea0003800000 */
.L_x_10:
[----:B------:R-:W-:-:S13]  /*3e30*/  ISETP.GE.AND P1, PT, R114, RZ, PT ;  /* 0x000000ff7200720c */ /* 0x000fda0003f26270 */
[----:B------:R-:W-:Y:S05]  /*3e40*/  @!P1 BRA `(.L_x_14) ;  /* 0x0000002800889947 */ /* 0x000fea0003800000 */
[----:B------:R-:W-:-:S04]  /*3e50*/  UIADD3 UR4, UPT, UPT, UR10, 0x4000, URZ ;  /* 0x000040000a047890 */ /* 0x000fc8000fffe0ff */
[----:B------:R-:W-:-:S04]  /*3e60*/  USHF.R.U32.HI UR4, URZ, 0x4, UR4 ;  /* 0x00000004ff047899 */ /* 0x000fc80008011604 */
[----:B------:R-:W-:-:S04]  /*3e70*/  USGXT.U32 UR18, UR4, 0xe ;  /* 0x0000000e0412789a */ /* 0x000fc80008000000 */
[----:B------:R-:W-:-:S04]  /*3e80*/  UIADD3 UR20, UP1, UPT, UR18, 0x100, URZ ;  /* 0x0000010012147890 */ /* 0x000fc8000ff3e0ff */
[----:B------:R-:W-:-:S12]  /*3e90*/  UIADD3.X UR21, UPT, UPT, URZ, -0x3fffbff0, URZ, UP1, !UPT ;  /* 0xc0004010ff157890 */ /* 0x000fd80008ffe4ff */
.L_x_13:
[----:B------:R-:W-:Y:S01]  /*3ea0*/  USHF.R.U32.HI UR36, URZ, 0x4, UR10 ;  /* 0x00000004ff247899 */ /* 0x000fe2000801160a */
[----:B------:R-:W-:Y:S01]  /*3eb0*/  IMAD.SHL.U32 R113, R113, 0x20, RZ ;  /* 0x0000002071717824 */ /* 0x000fe200078e00ff */
[----:B------:R-:W-:Y:S01]  /*3ec0*/  UIADD3 UR6, UPT, UPT, UR10, 0x7000, URZ ;  /* 0x000070000a067890 */ /* 0x000fe2000fffe0ff */
[----:B------:R-:W-:Y:S01]  /*3ed0*/  VIADD R114, R114, 0xe0 ;  /* 0x000000e072727836 */ /* 0x000fe20000000000 */
[----:B------:R-:W-:Y:S01]  /*3ee0*/  USGXT.U32 UR36, UR36, 0xe ;  /* 0x0000000e2424789a */ /* 0x000fe20008000000 */
[----:B-1----:R-:W-:Y:S01]  /*3ef0*/  IMAD.MOV.U32 R37, RZ, RZ, RZ ;  /* 0x000000ffff257224 */ /* 0x002fe200078e00ff */
[----:B------:R-:W-:Y:S01]  /*3f00*/  USHF.R.U32.HI UR4, URZ, 0x4, UR14 ;  /* 0x00000004ff047899 */ /* 0x000fe2000801160e */
[----:B------:R-:W-:Y:S01]  /*3f10*/  IMAD.MOV.U32 R115, RZ, RZ, RZ ;  /* 0x000000ffff737224 */ /* 0x000fe200078e00ff */
[----:B------:R-:W-:Y:S01]  /*3f20*/  USHF.R.U32.HI UR14, URZ, 0x4, UR6 ;  /* 0x00000004ff0e7899 */ /* 0x000fe20008011606 */
[----:B--2---:R-:W-:Y:S01]  /*3f30*/  IMAD.MOV.U32 R122, RZ, RZ, RZ ;  /* 0x000000ffff7a7224 */ /* 0x004fe200078e00ff */
[----:B------:R-:W-:Y:S01]  /*3f40*/  UIADD3 UR6, UP2, UPT, UR36, 0x100, URZ ;  /* 0x0000010024067890 */ /* 0x000fe2000ff5e0ff */
[----:B------:R-:W-:Y:S01]  /*3f50*/  IMAD.MOV.U32 R116, RZ, RZ, RZ ;  /* 0x000000ffff747224 */ /* 0x000fe200078e00ff */
[----:B------:R-:W-:Y:S01]  /*3f60*/  USHF.L.U32 UR24, UR15, 0x5, URZ ;  /* 0x000000050f187899 */ /* 0x000fe200080006ff */
[----:B------:R-:W-:Y:S01]  /*3f70*/  IMAD.MOV.U32 R117, RZ, RZ, R113 ;  /* 0x000000ffff757224 */ /* 0x000fe200078e0071 */
[----:B------:R-:W-:Y:S01]  /*3f80*/  UMOV UR5, URZ ;  /* 0x000000ff00057c82 */ /* 0x000fe20008000000 */
[----:B------:R-:W-:-:S02]  /*3f90*/  USGXT.U32 UR4, UR4, 0xe ;  /* 0x0000000e0404789a */ /* 0x000fc40008000000 */
[----:B------:R-:W-:Y:S02]  /*3fa0*/  UIADD3.X UR7, UPT, UPT, UR5, 0x40004040, URZ, UP2, !UPT ;  /* 0x4000404005077890 */ /* 0x000fe400097fe4ff */
[----:B------:R-:W-:Y:S02]  /*3fb0*/  UIADD3 UR38, UP2, UPT, UR6, 0x100, URZ ;  /* 0x0000010006267890 */ /* 0x000fe4000ff5e0ff */
[----:B------:R-:W-:Y:S01]  /*3fc0*/  UIADD3 UR40, UP3, UPT, UR6, 0x200, URZ ;  /* 0x0000020006287890 */ /* 0x000fe2000ff7e0ff */
[----:B------:R-:W-:Y:S01]  /*3fd0*/  UMOV UR16, 0xfffffffe ;  /* 0xfffffffe00107882 */ /* 0x000fe20000000000 */
[----:B------:R-:W-:Y:S01]  /*3fe0*/  UMOV UR17, 0x7fffbfdf ;  /* 0x7fffbfdf00117882 */ /* 0x000fe20000000000 */
[----:B------:R-:W-:Y:S01]  /*3ff0*/  UISETP.NE.U32.AND UP1, UPT, UR23, URZ, UPT ;  /* 0x000000ff1700728c */ /* 0x000fe2000bf25070 */
[----:B------:R-:W-:Y:S01]  /*4000*/  UMOV UR35, UR22 ;  /* 0x0000001600237c82 */ /* 0x000fe20008000000 */
[----:B------:R-:W-:Y:S01]  /*4010*/  UMOV UR25, 0x1 ;  /* 0x0000000100197882 */ /* 0x000fe20000000000 */
[----:B------:R-:W0:Y:S01]  /*4020*/  LDCU UR45, c[0x0][0x3a8] ;  /* 0x00007500ff2d77ac */ /* 0x000e220008000800 */
[----:B------:R-:W-:-:S02]  /*4030*/  USGXT.U32 UR14, UR14, 0xe ;  /* 0x0000000e0e0e789a */ /* 0x000fc40008000000 */
[----:B------:R-:W-:Y:S02]  /*4040*/  UIADD3.64 UR16, UPT, UPT, UR4, -UR16, URZ ;  /* 0x8000001004107297 */ /* 0x000fe4000fffe0ff */
[----:B------:R-:W-:Y:S02]  /*4050*/  UIADD3.X UR39, UPT, UPT, UR7, URZ, URZ, UP2, !UPT ;  /* 0x000000ff07277290 */ /* 0x000fe400097fe4ff */
[----:B------:R-:W-:Y:S01]  /*4060*/  UIADD3.X UR41, UPT, UPT, UR7, URZ, URZ, UP3, !UPT ;  /* 0x000000ff07297290 */ /* 0x000fe20009ffe4ff */
[----:B------:R-:W-:Y:S01]  /*4070*/  UMOV UR34, UR24 ;  /* 0x0000001800227c82 */ /* 0x000fe20008000000 */
[----:B------:R-:W-:Y:S01]  /*4080*/  UMOV UR22, UR4 ;  /* 0x0000000400167c82 */ /* 0x000fe20008000000 */
[----:B------:R-:W-:Y:S01]  /*4090*/  UMOV UR23, 0x80004020 ;  /* 0x8000402000177882 */ /* 0x000fe20000000000 */
[----:B------:R-:W-:-:S08]  /*40a0*/  UMOV UR15, 0xc0004010 ;  /* 0xc0004010000f7882 */ /* 0x000fd00000000000 */
.L_x_19:
[----:B------:R-:W-:Y:S02]  /*40b0*/  SHF.R.S32.HI R17, RZ, 0x1f, R117 ;  /* 0x0000001fff117819 */ /* 0x000fe40000011475 */
[C---:B------:R-:W-:Y:S02]  /*40c0*/  IADD3 R4, P1, PT, R117.reuse, R102, RZ ;  /* 0x0000006675047210 */ /* 0x040fe40007f3e0ff */
[C---:B------:R-:W-:Y:S02]  /*40d0*/  IADD3 R8, P2, PT, R117.reuse, R98, RZ ;  /* 0x0000006275087210 */ /* 0x040fe40007f5e0ff */
[----:B------:R-:W-:Y:S01]  /*40e0*/  IADD3 R12, P3, PT, R117, R94, RZ ;  /* 0x0000005e750c7210 */ /* 0x000fe20007f7e0ff */
[----:B------:R-:W-:Y:S01]  /*40f0*/  IMAD.X R5, R17, 0x1, R103, P1 ;  /* 0x0000000111057824 */ /* 0x000fe200008e0667 */
[----:B------:R-:W-:Y:S01]  /*4100*/  IADD3 R6, P1, PT, R117, R100, RZ ;  /* 0x0000006475067210 */ /* 0x000fe20007f3e0ff */
[----:B------:R-:W-:Y:S01]  /*4110*/  IMAD.X R9, R17, 0x1, R99, P2 ;  /* 0x0000000111097824 */ /* 0x000fe200010e0663 */
[----:B------:R-:W-:-:S02]  /*4120*/  IADD3 R10, P2, PT, R117, R96, RZ ;  /* 0x00000060750a7210 */ /* 0x000fc40007f5e0ff */
[----:B------:R1:W2:Y:S01]  /*4130*/  LDG.E.U8 R19, desc[UR32][R4.64] ;  /* 0x0000002004137981 */ /* 0x0002a2000c1e1100 */
[----:B------:R-:W-:Y:S01]  /*4140*/  IMAD.X R7, R17, 0x1, R101, P1 ;  /* 0x0000000111077824 */ /* 0x000fe200008e0665 */
[----:B------:R-:W-:Y:S01]  /*4150*/  IADD3 R14, P4, PT, R117, R90, RZ ;  /* 0x0000005a750e7210 */ /* 0x000fe20007f9e0ff */
[----:B------:R-:W-:Y:S01]  /*4160*/  IMAD.X R11, R17, 0x1, R97, P2 ;  /* 0x00000001110b7824 */ /* 0x000fe200010e0661 */
[----:B------:R-:W-:Y:S01]  /*4170*/  IADD3 R16, P2, PT, R117, R88, RZ ;  /* 0x0000005875107210 */ /* 0x000fe20007f5e0ff */
[C---:B------:R-:W-:Y:S01]  /*4180*/  IMAD.X R13, R17.reuse, 0x1, R95, P3 ;  /* 0x00000001110d7824 */ /* 0x040fe200018e065f */
[----:B------:R-:W-:Y:S01]  /*4190*/  IADD3.X R15, PT, PT, R17, R91, RZ, P4, !PT ;  /* 0x0000005b110f7210 */ /* 0x000fe200027fe4ff */
[----:B------:R-:W3:Y:S01]  /*41a0*/  LDG.E.U8 R9, desc[UR32][R8.64] ;  /* 0x0000002008097981 */ /* 0x000ee2000c1e1100 */
[----:B-1----:R-:W-:-:S03]  /*41b0*/  IADD3 R4, P1, PT, R117, R92, RZ ;  /* 0x0000005c75047210 */ /* 0x002fc60007f3e0ff */
[----:B------:R-:W4:Y:S02]  /*41c0*/  LDG.E.U8 R13, desc[UR32][R12.64] ;  /* 0x000000200c0d7981 */ /* 0x000f24000c1e1100 */
[C---:B------:R-:W-:Y:S02]  /*41d0*/  IMAD.X R5, R17.reuse, 0x1, R93, P1 ;  /* 0x0000000111057824 */ /* 0x040fe400008e065d */
[----:B------:R-:W5:Y:S01]  /*41e0*/  LDG.E.U8 R15, desc[UR32][R14.64] ;  /* 0x000000200e0f7981 */ /* 0x000f62000c1e1100 */
[----:B------:R-:W-:-:S03]  /*41f0*/  IMAD.X R17, R17, 0x1, R89, P2 ;  /* 0x0000000111117824 */ /* 0x000fc600010e0659 */
[----:B------:R-:W5:Y:S04]  /*4200*/  LDG.E.U8 R6, desc[UR32][R6.64] ;  /* 0x0000002006067981 */ /* 0x000f68000c1e1100 */
[----:B------:R-:W5:Y:S04]  /*4210*/  LDG.E.U8 R10, desc[UR32][R10.64] ;  /* 0x000000200a0a7981 */ /* 0x000f68000c1e1100 */
[----:B------:R1:W5:Y:S04]  /*4220*/  LDG.E.U8 R4, desc[UR32][R4.64] ;  /* 0x0000002004047981 */ /* 0x000368000c1e1100 */
[----:B------:R-:W5:Y:S01]  /*4230*/  LDG.E.U8 R16, desc[UR32][R16.64] ;  /* 0x0000002010107981 */ /* 0x000f62000c1e1100 */
[C---:B------:R-:W-:Y:S01]  /*4240*/  IADD3 R51, P2, PT, R115.reuse, 0x21, RZ ;  /* 0x0000002173337810 */ /* 0x040fe20007f5e0ff */
[----:B------:R-:W-:Y:S01]  /*4250*/  UMOV UR4, 0x1 ;  /* 0x0000000100047882 */ /* 0x000fe20000000000 */
[C---:B------:R-:W-:Y:S01]  /*4260*/  IADD3 R55, P5, PT, R115.reuse, 0x23, RZ ;  /* 0x0000002373377810 */ /* 0x040fe20007fbe0ff */
[----:B------:R-:W-:Y:S01]  /*4270*/  VOTEU.ALL UP2, P0 ;  /* 0x0000000000ff7886 */ /* 0x000fe20000040000 */
[C---:B------:R-:W-:Y:S01]  /*4280*/  IADD3 R53, P3, PT, R115.reuse, 0x22, RZ ;  /* 0x0000002273357810 */ /* 0x040fe20007f7e0ff */
[--C-:B------:R-:W-:Y:S01]  /*4290*/  IMAD.X R36, RZ, RZ, R122.reuse, P2 ;  /* 0x000000ffff247224 */ /* 0x100fe200010e067a */
        /* <DEDUP_REMOVED lines=12> */
[----:B------:R-:W-:Y:S01]  /*4360*/  IADD3 R105, P2, PT, R115, 0x2a, RZ ;  /* 0x0000002a73697810 */ /* 0x000fe20007f5e0ff */
[----:B------:R-:W-:Y:S01]  /*4370*/  IMAD.X R106, RZ, RZ, R122, P5 ;  /* 0x000000ffff6a7224 */ /* 0x000fe200028e067a */
[----:B------:R-:W-:-:S04]  /*4380*/  @!UP0 UIADD3 UR4, UPT, UPT, -UR4, 0x100000, URZ ;  /* 0x0010000004048890 */ /* 0x000fc8000fffe1ff */
[----:B------:R-:W-:Y:S02]  /*4390*/  @!UP0 USHF.L.U32 UR5, UR4, 0xb, URZ ;  /* 0x0000000b04058899 */ /* 0x000fe400080006ff */
[----:B------:R-:W-:Y:S01]  /*43a0*/  @!UP0 USHF.L.U32 UR4, UR4, 0x1, URZ ;  /* 0x0000000104048899 */ /* 0x000fe200080006ff */
[----:B------:R-:W-:Y:S01]  /*43b0*/  IADD3.X R66, PT, PT, RZ, R122, RZ, P3, !PT ;  /* 0x0000007aff427210 */ /* 0x000fe20001ffe4ff */
[--C-:B------:R-:W-:Y:S01]  /*43c0*/  IMAD.X R108, RZ, RZ, R122.reuse, P2 ;  /* 0x000000ffff6c7224 */ /* 0x100fe200010e067a */
[C---:B------:R-:W-:Y:S02]  /*43d0*/  IADD3 R109, P5, PT, R115.reuse, 0x2c, RZ ;  /* 0x0000002c736d7810 */ /* 0x040fe40007fbe0ff */
[C---:B------:R-:W-:Y:S02]  /*43e0*/  IADD3 R107, P3, PT, R115.reuse, 0x2b, RZ ;  /* 0x0000002b736b7810 */ /* 0x040fe40007f7e0ff */
[C---:B------:R-:W-:Y:S01]  /*43f0*/  IADD3 R111, P2, PT, R115.reuse, 0x2d, RZ ;  /* 0x0000002d736f7810 */ /* 0x040fe20007f5e0ff */
[--C-:B------:R-:W-:Y:S01]  /*4400*/  IMAD.X R118, RZ, RZ, R122.reuse, P5 ;  /* 0x000000ffff767224 */ /* 0x100fe200028e067a */
[C---:B------:R-:W-:Y:S01]  /*4410*/  IADD3 R121, P5, PT, R115.reuse, 0x2f, RZ ;  /* 0x0000002f73797810 */ /* 0x040fe20007fbe0ff */
[--C-:B------:R-:W-:Y:S01]  /*4420*/  IMAD.X R110, RZ, RZ, R122.reuse, P3 ;  /* 0x000000ffff6e7224 */ /* 0x100fe200018e067a */
[C---:B------:R-:W-:Y:S01]  /*4430*/  IADD3 R119, P3, PT, R115.reuse, 0x2e, RZ ;  /* 0x0000002e73777810 */ /* 0x040fe20007f7e0ff */
[--C-:B------:R-:W-:Y:S01]  /*4440*/  IMAD.X R120, RZ, RZ, R122.reuse, P2 ;  /* 0x000000ffff787224 */ /* 0x100fe200010e067a */
[C---:B-1----:R-:W-:Y:S01]  /*4450*/  IADD3 R5, P2, PT, R115.reuse, 0x30, RZ ;  /* 0x0000003073057810 */ /* 0x042fe20007f5e0ff */
[--C-:B------:R-:W-:Y:S01]  /*4460*/  IMAD.X R126, RZ, RZ, R122.reuse, P5 ;  /* 0x000000ffff7e7224 */ /* 0x100fe200028e067a */
[C---:B------:R-:W-:Y:S01]  /*4470*/  IADD3 R21, P1, PT, R115.reuse, 0x35, RZ ;  /* 0x0000003573157810 */ /* 0x040fe20007f3e0ff */
[----:B------:R-:W-:Y:S01]  /*4480*/  IMAD.X R124, RZ, RZ, R122, P3 ;  /* 0x000000ffff7c7224 */ /* 0x000fe200018e067a */
[----:B------:R-:W-:-:S02]  /*4490*/  IADD3 R7, P3, PT, R115, 0x31, RZ ;  /* 0x0000003173077810 */ /* 0x000fc40007f7e0ff */
[----:B------:R-:W-:Y:S01]  /*44a0*/  ISETP.GT.U32.AND P4, PT, R21, R2, PT ;  /* 0x000000021500720c */ /* 0x000fe20003f84070 */
[--C-:B------:R-:W-:Y:S01]  /*44b0*/  IMAD.X R14, RZ, RZ, R122.reuse, P1 ;  /* 0x000000ffff0e7224 */ /* 0x100fe200008e067a */
[----:B------:R-:W-:Y:S01]  /*44c0*/  IADD3 R49, P1, PT, R115, 0x39, RZ ;  /* 0x0000003973317810 */ /* 0x000fe20007f3e0ff */
[----:B------:R-:W-:-:S04]  /*44d0*/  IMAD.X R8, RZ, RZ, R122, P3 ;  /* 0x000000ffff087224 */ /* 0x000fc800018e067a */
[----:B------:R-:W-:Y:S01]  /*44e0*/  IMAD.X R50, RZ, RZ, R122, P1 ;  /* 0x000000ffff327224 */ /* 0x000fe200008e067a */
[C---:B------:R-:W-:Y:S01]  /*44f0*/  IADD3 R21, P1, PT, R115.reuse, 0x3d, RZ ;  /* 0x0000003d73157810 */ /* 0x040fe20007f3e0ff */
[----:B--2---:R-:W-:Y:S04]  /*4500*/  STS.U8 [R68+UR10+0x6800], R19 ;  /* 0x0068001344007988 */ /* 0x004fe8000800000a */
[----:B---3--:R1:W-:Y:S04]  /*4510*/  STS.U8 [R68+UR10+0x6a00], R9 ;  /* 0x006a000944007988 */ /* 0x0083e8000800000a */
[----:B----4-:R2:W-:Y:S04]  /*4520*/  STS.U8 [R68+UR10+0x6c00], R13 ;  /* 0x006c000d44007988 */ /* 0x0105e8000800000a */
[----:B-----5:R3:W-:Y:S01]  /*4530*/  STS.U8 [R68+UR10+0x6e00], R15 ;  /* 0x006e000f44007988 */ /* 0x0207e2000800000a */
[----:B-1----:R-:W-:-:S03]  /*4540*/  IADD3 R9, P5, PT, R115, 0x32, RZ ;  /* 0x0000003273097810 */ /* 0x002fc60007fbe0ff */
[----:B------:R1:W-:Y:S01]  /*4550*/  STS.U8 [R3+UR10+0x6900], R6 ;  /* 0x0069000603007988 */ /* 0x0003e2000800000a */
[C---:B--2---:R-:W-:Y:S01]  /*4560*/  IADD3 R13, P3, PT, R115.reuse, 0x34, RZ ;  /* 0x00000034730d7810 */ /* 0x044fe20007f7e0ff */
[--C-:B------:R-:W-:Y:S02]  /*4570*/  IMAD.X R44, RZ, RZ, R122.reuse, P5 ;  /* 0x000000ffff2c7224 */ /* 0x100fe400028e067a */
[----:B------:R2:W-:Y:S01]  /*4580*/  STS.U8 [R3+UR10+0x6b00], R10 ;  /* 0x006b000a03007988 */ /* 0x0005e2000800000a */
[----:B------:R-:W-:Y:S02]  /*4590*/  IADD3.X R12, PT, PT, RZ, R122, RZ, P3, !PT ;  /* 0x0000007aff0c7210 */ /* 0x000fe40001ffe4ff */
[C---:B---3--:R-:W-:Y:S01]  /*45a0*/  IADD3 R15, P5, PT, R115.reuse, 0x36, RZ ;  /* 0x00000036730f7810 */ /* 0x048fe20007fbe0ff */
[----:B------:R3:W-:Y:S01]  /*45b0*/  STS.U8 [R3+UR10+0x6d00], R4 ;  /* 0x006d000403007988 */ /* 0x0007e2000800000a */
[C---:B------:R-:W-:Y:S01]  /*45c0*/  IADD3 R47, P3, PT, R115.reuse, 0x38, RZ ;  /* 0x00000038732f7810 */ /* 0x040fe20007f7e0ff */
[--C-:B-1----:R-:W-:Y:S01]  /*45d0*/  IMAD.X R6, RZ, RZ, R122.reuse, P2 ;  /* 0x000000ffff067224 */ /* 0x102fe200010e067a */
[C---:B------:R-:W-:Y:S01]  /*45e0*/  IADD3 R11, P2, PT, R115.reuse, 0x33, RZ ;  /* 0x00000033730b7810 */ /* 0x040fe20007f5e0ff */
[----:B------:R3:W-:Y:S01]  /*45f0*/  STS.U8 [R3+UR10+0x6f00], R16 ;  /* 0x006f001003007988 */ /* 0x0007e2000800000a */
[--C-:B------:R-:W-:Y:S01]  /*4600*/  IMAD.X R18, RZ, RZ, R122.reuse, P5 ;  /* 0x000000ffff127224 */ /* 0x100fe200028e067a */
[C---:B------:R-:W-:Y:S01]  /*4610*/  IADD3 R123, P5, PT, R115.reuse, 0x3a, RZ ;  /* 0x0000003a737b7810 */ /* 0x040fe20007fbe0ff */
[--C-:B------:R-:W-:Y:S01]  /*4620*/  IMAD.X R48, RZ, RZ, R122.reuse, P3 ;  /* 0x000000ffff307224 */ /* 0x100fe200018e067a */
[----:B------:R1:W-:Y:S06]  /*4630*/  MEMBAR.ALL.CTA ;  /* 0x0000000000007992 */ /* 0x0003ec0000008000 */
[----:B-1----:R-:W-:Y:S04]  /*4640*/  FENCE.VIEW.ASYNC.S ;  /* 0x00000000000073c6 */ /* 0x002fe80000000000 */
[----:B------:R-:W1:Y:S02]  /*4650*/  FENCE.VIEW.ASYNC.S ;  /* 0x00000000000073c6 */ /* 0x000e640000000000 */
[----:B-1----:R3:W1:Y:S01]  /*4660*/  @!UP2 SYNCS.EXCH.64 URZ, [UR10+0x7810], UR4 ;  /* 0x007810040affa5b2 */ /* 0x0026620008000100 */
[--C-:B--2---:R-:W-:Y:S01]  /*4670*/  IMAD.X R10, RZ, RZ, R122.reuse, P2 ;  /* 0x000000ffff0a7224 */ /* 0x104fe200010e067a */
[----:B-1----:R-:W-:Y:S01]  /*4680*/  BAR.SYNC.DEFER_BLOCKING 0x0 ;  /* 0x0000000000007b1d */ /* 0x002fe20000010000 */
[C---:B------:R-:W-:Y:S01]  /*4690*/  IADD3 R17, P2, PT, R115.reuse, 0x37, RZ ;  /* 0x0000003773117810 */ /* 0x040fe20007f5e0ff */
[----:B------:R-:W-:Y:S01]  /*46a0*/  IMAD.X R127, RZ, RZ, R122, P5 ;  /* 0x000000ffff7f7224 */ /* 0x000fe200028e067a */
[----:B------:R-:W-:-:S02]  /*46b0*/  IADD3 R19, P3, PT, R115, 0x3c, RZ ;  /* 0x0000003c73137810 */ /* 0x000fc40007f7e0ff */
[C---:B------:R-:W-:Y:S01]  /*46c0*/  IADD3 R45, P5, PT, R115.reuse, 0x3e, RZ ;  /* 0x0000003e732d7810 */ /* 0x040fe20007fbe0ff */
[----:B------:R-:W-:Y:S01]  /*46d0*/  IMAD.X R20, RZ, RZ, R122, P2 ;  /* 0x000000ffff147224 */ /* 0x000fe200010e067a */
[----:B------:R-:W-:-:S05]  /*46e0*/  IADD3 R125, P2, PT, R115, 0x3b, RZ ;  /* 0x0000003b737d7810 */ /* 0x000fca0007f5e0ff */
[----:B------:R-:W-:Y:S01]  /*46f0*/  IMAD.X R52, RZ, RZ, R122, P2 ;  /* 0x000000ffff347224 */ /* 0x000fe200010e067a */
[----:B---3--:R-:W-:Y:S07]  /*4700*/  BRA.U UP1, `(.L_x_15) ;  /* 0x0000000101547547 */ /* 0x008fee000b800000 */
[----:B------:R-:W-:Y:S02]  /*4710*/  UIADD3 UR37, UPT, UPT, UR8, 0xa0, URZ ;  /* 0x000000a008257890 */ /* 0x000fe4000fffe0ff */
[----:B------:R-:W-:Y:S02]  /*4720*/  UIADD3 UR44, UPT, UPT, UR8, 0xa0, URZ ;  /* 0x000000a0082c7890 */ /* 0x000fe4000fffe0ff */
[----:B------:R-:W-:Y:S01]  /*4730*/  UIADD3 UR4, UPT, UPT, UR10, 0x7810, URZ ;  /* 0x000078100a047890 */ /* 0x000fe2000fffe0ff */
[----:B------:R-:W-:Y:S01]  /*4740*/  UMOV UR28, 0x0 ;  /* 0x00000000001c7882 */ /* 0x000fe20000000000 */
[----:B------:R-:W-:Y:S01]  /*4750*/  UMOV UR29, 0x8088010 ;  /* 0x08088010001d7882 */ /* 0x000fe20000000000 */
[----:B------:R-:W-:Y:S01]  /*4760*/  UMOV UR26, UR36 ;  /* 0x00000024001a7c82 */ /* 0x000fe20008000000 */
[----:B------:R-:W-:Y:S01]  /*4770*/  UMOV UR27, 0x40004040 ;  /* 0x40004040001b7882 */ /* 0x000fe20000000000 */
[----:B------:R-:W-:Y:S01]  /*4780*/  UMOV UR30, 0x0 ;  /* 0x00000000001e7882 */ /* 0x000fe20000000000 */
[----:B------:R-:W-:Y:S01]  /*4790*/  UMOV UR31, 0x8088010 ;  /* 0x08088010001f7882 */ /* 0x000fe20000000000 */
[----:B------:R-:W-:Y:S01]  /*47a0*/  UMOV UR42, 0x0 ;  /* 0x00000000002a7882 */ /* 0x000fe20000000000 */
[----:B------:R-:W-:Y:S01]  /*47b0*/  UMOV UR43, 0x8088010 ;  /* 0x08088010002b7882 */ /* 0x000fe20000000000 */
[----:B------:R1:W-:Y:S01]  /*47c0*/  UTCQMMA gdesc[UR26], gdesc[UR22], tmem[UR12], tmem[UR28], idesc[UR29], !UPT ;  /* 0x00ff1c161a0075ea */ /* 0x0003e2000f80030c */
[----:B------:R-:W-:Y:S01]  /*47d0*/  UMOV UR5, URZ ;  /* 0x000000ff00057c82 */ /* 0x000fe20008000000 */
        /* <DEDUP_REMOVED lines=8> */
.L_x_15:
[----:B------:R-:W2:Y:S01]  /*4860*/  SYNCS.PHASECHK.TRANS64.TRYWAIT P2, [UR10+0x7810], RZ ;  /* 0x007810ffff0075a7 */ /* 0x000ea2000804110a */
[--C-:B------:R-:W-:Y:S01]  /*4870*/  IMAD.X R128, RZ, RZ, R122.reuse, P1 ;  /* 0x000000ffff807224 */ /* 0x100fe200008e067a */
[----:B------:R-:W-:Y:S01]  /*4880*/  ISETP.GT.U32.AND P1, PT, R13, R2, PT ;  /* 0x000000020d00720c */ /* 0x000fe20003f24070 */
[--C-:B------:R-:W-:Y:S01]  /*4890*/  IMAD.X R46, RZ, RZ, R122.reuse, P3 ;  /* 0x000000ffff2e7224 */ /* 0x100fe200018e067a */
[C---:B------:R-:W-:Y:S01]  /*48a0*/  IADD3 R23, P3, PT, R115.reuse, 0x3f, RZ ;  /* 0x0000003f73177810 */ /* 0x040fe20007f7e0ff */
[--C-:B------:R-:W-:Y:S01]  /*48b0*/  IMAD.X R129, RZ, RZ, R122.reuse, P5 ;  /* 0x000000ffff817224 */ /* 0x100fe200028e067a */
[----:B------:R-:W-:Y:S02]  /*48c0*/  IADD3 R115, P5, PT, R115, 0x20, RZ ;  /* 0x0000002073737810 */ /* 0x000fe40007fbe0ff */
[----:B------:R-:W-:Y:S01]  /*48d0*/  ISETP.GT.U32.AND.EX P4, PT, R14, RZ, PT, P4 ;  /* 0x000000ff0e00720c */ /* 0x000fe20003f84140 */
[----:B------:R-:W-:Y:S01]  /*48e0*/  IMAD.X R130, RZ, RZ, R122, P3 ;  /* 0x000000ffff827224 */ /* 0x000fe200018e067a */
[----:B------:R-:W-:-:S02]  /*48f0*/  ISETP.GT.U32.AND.EX P1, PT, R12, RZ, PT, P1 ;  /* 0x000000ff0c00720c */ /* 0x000fc40003f24110 */
[----:B------:R-:W-:Y:S02]  /*4900*/  IADD3.X R122, PT, PT, RZ, R122, RZ, P5, !PT ;  /* 0x0000007aff7a7210 */ /* 0x000fe40002ffe4ff */
[----:B------:R-:W-:Y:S02]  /*4910*/  SEL R38, RZ, 0x4, !P4 ;  /* 0x00000004ff267807 */ /* 0x000fe40006000000 */
[----:B------:R-:W-:Y:S02]  /*4920*/  SEL R39, RZ, 0x7fff8, !P1 ;  /* 0x0007fff8ff277807 */ /* 0x000fe40004800000 */
[-C--:B------:R-:W-:Y:S02]  /*4930*/  ISETP.GT.U32.AND P3, PT, R17, R2.reuse, PT ;  /* 0x000000021100720c */ /* 0x080fe40003f64070 */
[-C--:B------:R-:W-:Y:S02]  /*4940*/  ISETP.GT.U32.AND P5, PT, R15, R2.reuse, PT ;  /* 0x000000020f00720c */ /* 0x080fe40003fa4070 */
[----:B------:R-:W-:-:S02]  /*4950*/  ISETP.GT.U32.AND P4, PT, R7, R2, PT ;  /* 0x000000020700720c */ /* 0x000fc40003f84070 */
[----:B------:R-:W-:Y:S02]  /*4960*/  ISETP.GT.U32.AND P1, PT, R5, R2, PT ;  /* 0x000000020500720c */ /* 0x000fe40003f24070 */
[----:B------:R-:W-:Y:S02]  /*4970*/  ISETP.GT.U32.AND.EX P3, PT, R20, RZ, PT, P3 ;  /* 0x000000ff1400720c */ /* 0x000fe40003f64130 */
[----:B------:R-:W-:Y:S02]  /*4980*/  ISETP.GT.U32.AND.EX P5, PT, R18, RZ, PT, P5 ;  /* 0x000000ff1200720c */ /* 0x000fe40003fa4150 */
[----:B------:R-:W-:Y:S02]  /*4990*/  ISETP.GT.U32.AND.EX P4, PT, R8, RZ, PT, P4 ;  /* 0x000000ff0800720c */ /* 0x000fe40003f84140 */
[----:B------:R-:W-:Y:S02]  /*49a0*/  ISETP.GT.U32.AND.EX P1, PT, R6, RZ, PT, P1 ;  /* 0x000000ff0600720c */ /* 0x000fe40003f24110 */
[----:B------:R-:W-:-:S02]  /*49b0*/  SEL R40, RZ, 0x1, !P3 ;  /* 0x00000001ff287807 */ /* 0x000fc40005800000 */
[----:B------:R-:W-:Y:S02]  /*49c0*/  SEL R41, RZ, 0x1fffe, !P5 ;  /* 0x0001fffeff297807 */ /* 0x000fe40006800000 */
[----:B------:R-:W-:Y:S02]  /*49d0*/  SEL R42, RZ, 0x4, !P4 ;  /* 0x00000004ff2a7807 */ /* 0x000fe40006000000 */
[----:B------:R-:W-:Y:S02]  /*49e0*/  SEL R43, RZ, 0x7fff8, !P1 ;  /* 0x0007fff8ff2b7807 */ /* 0x000fe40004800000 */
[-C--:B------:R-:W-:Y:S02]  /*49f0*/  ISETP.GT.U32.AND P3, PT, R11, R2.reuse, PT ;  /* 0x000000020b00720c */ /* 0x080fe40003f64070 */
[-C--:B------:R-:W-:Y:S02]  /*4a00*/  ISETP.GT.U32.AND P5, PT, R9, R2.reuse, PT ;  /* 0x000000020900720c */ /* 0x080fe40003fa4070 */
[----:B------:R-:W-:-:S02]  /*4a10*/  ISETP.GT.U32.AND P4, PT, R21, R2, PT ;  /* 0x000000021500720c */ /* 0x000fc40003f84070 */
[----:B------:R-:W-:Y:S01]  /*4a20*/  ISETP.GT.U32.AND P1, PT, R19, R2, PT ;  /* 0x000000021300720c */ /* 0x000fe20003f24070 */
[----:B--2---:R-:W-:-:S12]  /*4a30*/  @!P2 BRA `(.L_x_16) ;  /* 0x000000480008a947 */ /* 0x004fd80003800000 */
.L_x_24:
[----:B------:R-:W-:Y:S01]  /*4a40*/  BAR.SYNC.DEFER_BLOCKING 0x0 ;  /* 0x0000000000007b1d */ /* 0x000fe20000010000 */
[----:B------:R-:W-:Y:S01]  /*4a50*/  ISETP.GT.U32.AND.EX P3, PT, R10, RZ, PT, P3 ;  /* 0x000000ff0a00720c */ /* 0x000fe20003f64130 */
[----:B------:R-:W-:Y:S01]  /*4a60*/  IMAD.IADD R40, R40, 0x1, R41 ;  /* 0x0000000128287824 */ /* 0x000fe200078e0229 */
[----:B------:R-:W-:Y:S02]  /*4a70*/  ISETP.GT.U32.AND.EX P5, PT, R44, RZ, PT, P5 ;  /* 0x000000ff2c00720c */ /* 0x000fe40003fa4150 */
[----:B------:R-:W-:Y:S02]  /*4a80*/  ISETP.GT.U32.AND.EX P4, PT, R128, RZ, PT, P4 ;  /* 0x000000ff8000720c */ /* 0x000fe40003f84140 */
[----:B------:R-:W-:Y:S02]  /*4a90*/  SEL R44, RZ, 0x1, !P3 ;  /* 0x00000001ff2c7807 */ /* 0x000fe40005800000 */
[----:B------:R-:W-:Y:S02]  /*4aa0*/  ISETP.GT.U32.AND P3, PT, R45, R2, PT ;  /* 0x000000022d00720c */ /* 0x000fe40003f64070 */
[----:B------:R-:W-:-:S02]  /*4ab0*/  ISETP.GT.U32.AND.EX P1, PT, R46, RZ, PT, P1 ;  /* 0x000000ff2e00720c */ /* 0x000fc40003f24110 */
[----:B------:R-:W-:Y:S02]  /*4ac0*/  SEL R46, RZ, 0x4, !P4 ;  /* 0x00000004ff2e7807 */ /* 0x000fe40006000000 */
[-C--:B------:R-:W-:Y:S02]  /*4ad0*/  ISETP.GT.U32.AND P4, PT, R47, R2.reuse, PT ;  /* 0x000000022f00720c */ /* 0x080fe40003f84070 */
[----:B------:R-:W-:Y:S02]  /*4ae0*/  ISETP.GT.U32.AND.EX P3, PT, R129, RZ, PT, P3 ;  /* 0x000000ff8100720c */ /* 0x000fe40003f64130 */
[----:B------:R-:W-:Y:S02]  /*4af0*/  ISETP.GT.U32.AND.EX P4, PT, R48, RZ, PT, P4 ;  /* 0x000000ff3000720c */ /* 0x000fe40003f84140 */
[----:B------:R-:W-:Y:S02]  /*4b00*/  SEL R48, RZ, 0x1fffe, !P3 ;  /* 0x0001fffeff307807 */ /* 0x000fe40005800000 */
[-C--:B------:R-:W-:Y:S01]  /*4b10*/  ISETP.GT.U32.AND P2, PT, R23, R2.reuse, PT ;  /* 0x000000021700720c */ /* 0x080fe20003f44070 */
[----:B------:R-:W2:Y:S01]  /*4b20*/  @!P0 SYNCS.CCTL.IV [UR10+0x7810] ;  /* 0x00781000ff0089b1 */ /* 0x000ea2000800000a */
[-C--:B------:R-:W-:Y:S01]  /*4b30*/  ISETP.GT.U32.AND P3, PT, R123, R2.reuse, PT ;  /* 0x000000027b00720c */ /* 0x080fe20003f64070 */
[----:B------:R-:W2:Y:S01]  /*4b40*/  LDTM.x32 R4, tmem[UR13] ;  /* 0x0000000d000479ee */ /* 0x000ea200082c0000 */
[----:B------:R-:W-:Y:S01]  /*4b50*/  SEL R47, RZ, 0x7fff8, !P1 ;  /* 0x0007fff8ff2f7807 */ /* 0x000fe20004800000 */
[----:B------:R-:W-:Y:S01]  /*4b60*/  NOP ;  /* 0x0000000000007918 */ /* 0x000fe20000000000 */
[----:B------:R-:W-:-:S02]  /*4b70*/  ISETP.GT.U32.AND P1, PT, R125, R2, PT ;  /* 0x000000027d00720c */ /* 0x000fc40003f24070 */
[----:B------:R-:W-:Y:S02]  /*4b80*/  ISETP.GT.U32.AND.EX P3, PT, R127, RZ, PT, P3 ;  /* 0x000000ff7f00720c */ /* 0x000fe40003f64130 */
[----:B------:R-:W-:Y:S02]  /*4b90*/  ISETP.GT.U32.AND.EX P1, PT, R52, RZ, PT, P1 ;  /* 0x000000ff3400720c */ /* 0x000fe40003f24110 */
[----:B------:R-:W-:Y:S02]  /*4ba0*/  SEL R52, RZ, 0x1fffe, !P3 ;  /* 0x0001fffeff347807 */ /* 0x000fe40005800000 */
[-C--:B------:R-:W-:Y:S01]  /*4bb0*/  ISETP.GT.U32.AND P3, PT, R53, R2.reuse, PT ;  /* 0x000000023500720c */ /* 0x080fe20003f64070 */
[----:B------:R-:W-:Y:S01]  /*4bc0*/  IMAD.U32 R53, R37, -0x80000000, RZ ;  /* 0x8000000025357824 */ /* 0x000fe200078e00ff */
[----:B------:R-:W-:Y:S02]  /*4bd0*/  SEL R45, RZ, 0x1fffe, !P5 ;  /* 0x0001fffeff2d7807 */ /* 0x000fe40006800000 */
[----:B------:R-:W-:Y:S01]  /*4be0*/  ISETP.GT.U32.AND P5, PT, R49, R2, PT ;  /* 0x000000023100720c */ /* 0x000fe20003fa4070 */
[----:B--2---:R-:W2:Y:S01]  /*4bf0*/  SYNCS.PHASECHK.TRANS64.TRYWAIT P6, [UR35], R53 ;  /* 0x00000035ff0075a7 */ /* 0x004ea200080c1123 */
[----:B------:R-:W-:Y:S01]  /*4c00*/  ISETP.GT.U32.AND.EX P3, PT, R54, RZ, PT, P3 ;  /* 0x000000ff3600720c */ /* 0x000fe20003f64130 */
[----:B------:R-:W-:Y:S01]  /*4c10*/  IMAD.IADD R44, R44, 0x1, R45 ;  /* 0x000000012c2c7824 */ /* 0x000fe200078e022d */
[----:B------:R-:W-:-:S02]  /*4c20*/  ISETP.GT.U32.AND.EX P5, PT, R50, RZ, PT, P5 ;  /* 0x000000ff3200720c */ /* 0x000fc40003fa4150 */
[----:B------:R-:W-:Y:S02]  /*4c30*/  SEL R50, RZ, 0x7fff8, !P4 ;  /* 0x0007fff8ff327807 */ /* 0x000fe40006000000 */
[----:B------:R-:W-:Y:S01]  /*4c40*/  SEL R49, RZ, 0x4, !P5 ;  /* 0x00000004ff317807 */ /* 0x000fe20006800000 */
[----:B0-----:R-:W-:Y:S01]  /*4c50*/  FMUL R5, R5, UR45 ;  /* 0x0000002d05057c20 */ /* 0x001fe20008400000 */
[-C--:B------:R-:W-:Y:S01]  /*4c60*/  ISETP.GT.U32.AND P5, PT, R51, R2.reuse, PT ;  /* 0x000000023300720c */ /* 0x080fe20003fa4070 */
[----:B------:R-:W-:Y:S01]  /*4c70*/  FMUL R6, R6, UR45 ;  /* 0x0000002d06067c20 */ /* 0x000fe20008400000 */
[----:B------:R-:W-:Y:S01]  /*4c80*/  SEL R51, RZ, 0x1, !P1 ;  /* 0x00000001ff337807 */ /* 0x000fe20004800000 */
[----:B------:R-:W-:Y:S01]  /*4c90*/  FMUL R8, R8, UR45 ;  /* 0x0000002d08087c20 */ /* 0x000fe20008400000 */
[----:B------:R-:W-:Y:S01]  /*4ca0*/  ISETP.GT.U32.AND.EX P5, PT, R36, RZ, PT, P5 ;  /* 0x000000ff2400720c */ /* 0x000fe20003fa4150 */
[----:B------:R-:W-:Y:S01]  /*4cb0*/  FMUL R10, R10, UR45 ;  /* 0x0000002d0a0a7c20 */ /* 0x000fe20008400000 */
[-C--:B------:R-:W-:Y:S01]  /*4cc0*/  ISETP.GT.U32.AND P1, PT, R57, R2.reuse, PT ;  /* 0x000000023900720c */ /* 0x080fe20003f24070 */
[----:B------:R-:W-:Y:S01]  /*4cd0*/  FMUL R12, R12, UR45 ;  /* 0x0000002d0c0c7c20 */ /* 0x000fe20008400000 */
[----:B------:R-:W-:Y:S01]  /*4ce0*/  FSEL R36, R5, -INF , !P5 ;  /* 0xff80000005247808 */ /* 0x000fe20006800000 */
[----:B------:R-:W-:Y:S01]  /*4cf0*/  FMUL R5, R7, UR45 ;  /* 0x0000002d07057c20 */ /* 0x000fe20008400000 */
[----:B------:R-:W-:Y:S01]  /*4d00*/  ISETP.GT.U32.AND.EX P1, PT, R58, RZ, PT, P1 ;  /* 0x000000ff3a00720c */ /* 0x000fe20003f24110 */
[----:B------:R-:W-:Y:S01]  /*4d10*/  FMUL R13, R13, UR45 ;  /* 0x0000002d0d0d7c20 */ /* 0x000fe20008400000 */
[----:B------:R-:W-:Y:S01]  /*4d20*/  FSEL R7, R6, -INF , !P3 ;  /* 0xff80000006077808 */ /* 0x000fe20005800000 */
[----:B------:R-:W-:Y:S01]  /*4d30*/  FMUL R9, R9, UR45 ;  /* 0x0000002d09097c20 */ /* 0x000fe20008400000 */
[-C--:B------:R-:W-:Y:S01]  /*4d40*/  ISETP.GT.U32.AND P3, PT, R61, R2.reuse, PT ;  /* 0x000000023d00720c */ /* 0x080fe20003f64070 */
[----:B------:R-:W-:Y:S01]  /*4d50*/  IMAD.IADD R51, R51, 0x1, R52 ;  /* 0x0000000133337824 */ /* 0x000fe200078e0234 */
[----:B------:R-:W-:Y:S01]  /*4d60*/  ISETP.GT.U32.AND P4, PT, R63, R2, PT ;  /* 0x000000023f00720c */ /* 0x000fe20003f84070 */
[----:B------:R-:W-:Y:S01]  /*4d70*/  FMUL R14, R14, UR45 ;  /* 0x0000002d0e0e7c20 */ /* 0x000fe20008400000 */
[----:B------:R-:W-:Y:S01]  /*4d80*/  FSEL R6, R8, -INF , !P1 ;  /* 0xff80000008067808 */ /* 0x000fe20004800000 */
[----:B------:R-:W-:Y:S01]  /*4d90*/  FMUL R8, R11, UR45 ;  /* 0x0000002d0b087c20 */ /* 0x000fe20008400000 */
[----:B------:R-:W-:-:S02]  /*4da0*/  ISETP.GT.U32.AND.EX P3, PT, R62, RZ, PT, P3 ;  /* 0x000000ff3e00720c */ /* 0x000fc40003f64130 */
[-C--:B------:R-:W-:Y:S02]  /*4db0*/  ISETP.GT.U32.AND P5, PT, R55, R2.reuse, PT ;  /* 0x000000023700720c */ /* 0x080fe40003fa4070 */
[----:B------:R-:W-:Y:S02]  /*4dc0*/  ISETP.GT.U32.AND.EX P4, PT, R64, RZ, PT, P4 ;  /* 0x000000ff4000720c */ /* 0x000fe40003f84140 */
[----:B------:R-:W-:Y:S02]  /*4dd0*/  ISETP.GT.U32.AND.EX P2, PT, R130, RZ, PT, P2 ;  /* 0x000000ff8200720c */ /* 0x000fe40003f44120 */
[----:B------:R-:W-:Y:S02]  /*4de0*/  FSEL R10, R10, -INF , !P3 ;  /* 0xff8000000a0a7808 */ /* 0x000fe40005800000 */
[----:B------:R-:W-:Y:S02]  /*4df0*/  ISETP.GT.U32.AND.EX P5, PT, R56, RZ, PT, P5 ;  /* 0x000000ff3800720c */ /* 0x000fe40003fa4150 */
[----:B------:R-:W-:-:S02]  /*4e00*/  ISETP.GT.U32.AND P3, PT, R65, R2, PT ;  /* 0x000000024100720c */ /* 0x000fc40003f64070 */
[----:B------:R-:W-:Y:S02]  /*4e10*/  FSEL R8, R8, -INF , !P4 ;  /* 0xff80000008087808 */ /* 0x000fe40006000000 */
[----:B------:R-:W-:Y:S02]  /*4e20*/  SEL R11, RZ, 0x1, !P2 ;  /* 0x00000001ff0b7807 */ /* 0x000fe40005000000 */
[-C--:B------:R-:W-:Y:S02]  /*4e30*/  ISETP.GT.U32.AND P4, PT, R67, R2.reuse, PT ;  /* 0x000000024300720c */ /* 0x080fe40003f84070 */
[----:B------:R-:W-:Y:S01]  /*4e40*/  FSEL R5, R5, -INF , !P5 ;  /* 0xff80000005057808 */ /* 0x000fe20006800000 */
[----:B------:R-:W-:Y:S01]  /*4e50*/  IMAD.IADD R11, R11, 0x1, R48 ;  /* 0x000000010b0b7824 */ /* 0x000fe200078e0230 */
[----:B------:R-:W-:Y:S02]  /*4e60*/  ISETP.GT.U32.AND.EX P3, PT, R66, RZ, PT, P3 ;  /* 0x000000ff4200720c */ /* 0x000fe40003f64130 */
[----:B------:R-:W-:-:S02]  /*4e70*/  ISETP.GT.U32.AND P5, PT, R59, R2, PT ;  /* 0x000000023b00720c */ /* 0x000fc40003fa4070 */
[----:B------:R-:W-:Y:S02]  /*4e80*/  ISETP.GT.U32.AND.EX P4, PT, R106, RZ, PT, P4 ;  /* 0x000000ff6a00720c */ /* 0x000fe40003f84140 */
[----:B------:R-:W-:Y:S02]  /*4e90*/  FSEL R37, R12, -INF , !P3 ;  /* 0xff8000000c257808 */ /* 0x000fe40005800000 */
[----:B------:R-:W-:Y:S02]  /*4ea0*/  ISETP.GT.U32.AND.EX P5, PT, R60, RZ, PT, P5 ;  /* 0x000000ff3c00720c */ /* 0x000fe40003fa4150 */
[----:B------:R-:W-:Y:S02]  /*4eb0*/  FSEL R12, R13, -INF , !P4 ;  /* 0xff8000000d0c7808 */ /* 0x000fe40006000000 */
[-C--:B------:R-:W-:Y:S02]  /*4ec0*/  ISETP.GT.U32.AND P3, PT, R107, R2.reuse, PT ;  /* 0x000000026b00720c */ /* 0x080fe40003f64070 */
[----:B------:R-:W-:-:S02]  /*4ed0*/  ISETP.GT.U32.AND P4, PT, R105, R2, PT ;  /* 0x000000026900720c */ /* 0x000fc40003f84070 */
[----:B------:R-:W-:Y:S02]  /*4ee0*/  LOP3.LUT R40, R40, 0x3, RZ, 0xc0, !PT ;  /* 0x0000000328287812 */ /* 0x000fe400078ec0ff */
[----:B------:R-:W-:Y:S02]  /*4ef0*/  LOP3.LUT R44, R44, 0x3, RZ, 0xc0, !PT ;  /* 0x000000032c2c7812 */ /* 0x000fe400078ec0ff */
[----:B------:R-:W-:Y:S02]  /*4f00*/  LOP3.LUT R13, R11, 0x3, RZ, 0xc0, !PT ;  /* 0x000000030b0d7812 */ /* 0x000fe400078ec0ff */
[----:B------:R-:W-:Y:S02]  /*4f10*/  FSEL R9, R9, -INF , !P5 ;  /* 0xff80000009097808 */ /* 0x000fe40006800000 */
[----:B------:R-:W-:Y:S02]  /*4f20*/  ISETP.GT.U32.AND P1, PT, R121, R2, PT ;  /* 0x000000027900720c */ /* 0x000fe40003f24070 */
[----:B------:R-:W-:-:S02]  /*4f30*/  ISETP.GT.U32.AND.EX P3, PT, R110, RZ, PT, P3 ;  /* 0x000000ff6e00720c */ /* 0x000fc40003f64130 */
[----:B------:R-:W-:Y:S02]  /*4f40*/  ISETP.GT.U32.AND.EX P4, PT, R108, RZ, PT, P4 ;  /* 0x000000ff6c00720c */ /* 0x000fe40003f84140 */
[----:B------:R-:W-:Y:S02]  /*4f50*/  IADD3 R11, PT, PT, R40, R39, R38 ;  /* 0x00000027280b7210 */ /* 0x000fe40007ffe026 */
[----:B------:R-:W-:Y:S02]  /*4f60*/  IADD3 R52, PT, PT, R44, R43, R42 ;  /* 0x0000002b2c347210 */ /* 0x000fe40007ffe02a */
[----:B------:R-:W-:Y:S02]  /*4f70*/  IADD3 R13, PT, PT, R13, R47, R46 ;  /* 0x0000002f0d0d7210 */ /* 0x000fe40007ffe02e */
[----:B------:R-:W-:Y:S01]  /*4f80*/  ISETP.GT.U32.AND P5, PT, R119, R2, PT ;  /* 0x000000027700720c */ /* 0x000fe20003fa4070 */
[----:B--2---:R-:W-:-:S12]  /*4f90*/  @!P6 BRA `(.L_x_17) ;  /* 0x0000004000bce947 */ /* 0x004fd80003800000 */
.L_x_25:
[----:B------:R-:W-:Y:S01]  /*4fa0*/  FMUL R15, R15, UR45 ;  /* 0x0000002d0f0f7c20 */ /* 0x000fe20008400000 */
[----:B-1----:R-:W-:Y:S01]  /*4fb0*/  USHF.R.S32.HI UR4, URZ, 0x1f, UR34 ;  /* 0x0000001fff047899 */ /* 0x002fe20008011422 */
[----:B------:R-:W-:Y:S01]  /*4fc0*/  FSEL R53, R14, -INF , !P4 ;  /* 0xff8000000e357808 */ /* 0x000fe20006000000 */
[----:B------:R-:W-:Y:S01]  /*4fd0*/  IMAD.SHL.U32 R11, R11, 0x100, RZ ;  /* 0x000001000b0b7824 */ /* 0x000fe200078e00ff */
[----:B------:R-:W-:Y:S02]  /*4fe0*/  IADD3 R14, P4, PT, R86, UR34, RZ ;  /* 0x00000022560e7c10 */ /* 0x000fe4000ff9e0ff */
[----:B------:R-:W-:Y:S02]  /*4ff0*/  FSEL R54, R15, -INF , !P3 ;  /* 0xff8000000f367808 */ /* 0x000fe40005800000 */
[----:B------:R-:W-:Y:S02]  /*5000*/  IADD3.X R15, PT, PT, R87, UR4, RZ, P4, !PT ;  /* 0x00000004570f7c10 */ /* 0x000fe4000a7fe4ff */
[----:B------:R-:W-:-:S02]  /*5010*/  IADD3 R40, P4, PT, R82, UR34, RZ ;  /* 0x0000002252287c10 */ /* 0x000fc4000ff9e0ff */
[----:B------:R-:W-:Y:S01]  /*5020*/  LOP3.LUT R51, R51, 0x3, RZ, 0xc0, !PT ;  /* 0x0000000333337812 */ /* 0x000fe200078ec0ff */
[----:B------:R0:W2:Y:S01]  /*5030*/  LDG.E.U8 R105, desc[UR32][R14.64] ;  /* 0x000000200e697981 */ /* 0x0000a2000c1e1100 */
[----:B------:R-:W-:Y:S02]  /*5040*/  IADD3.X R41, PT, PT, R83, UR4, RZ, P4, !PT ;  /* 0x0000000453297c10 */ /* 0x000fe4000a7fe4ff */
[----:B------:R-:W-:Y:S02]  /*5050*/  IADD3 R44, P4, PT, R78, UR34, RZ ;  /* 0x000000224e2c7c10 */ /* 0x000fe4000ff9e0ff */
[----:B------:R-:W-:Y:S01]  /*5060*/  IADD3 R50, PT, PT, R51, R50, R49 ;  /* 0x0000003233327210 */ /* 0x000fe20007ffe031 */
[----:B------:R1:W3:Y:S01]  /*5070*/  LDG.E.U8 R125, desc[UR32][R40.64] ;  /* 0x00000020287d7981 */ /* 0x0002e2000c1e1100 */
[----:B------:R-:W-:Y:S02]  /*5080*/  IADD3.X R45, PT, PT, R79, UR4, RZ, P4, !PT ;  /* 0x000000044f2d7c10 */ /* 0x000fe4000a7fe4ff */
[----:B------:R-:W-:-:S02]  /*5090*/  IADD3 R48, P4, PT, R74, UR34, RZ ;  /* 0x000000224a307c10 */ /* 0x000fc4000ff9e0ff */
[----:B------:R-:W-:Y:S01]  /*50a0*/  IADD3 R38, P3, PT, R84, UR34, RZ ;  /* 0x0000002254267c10 */ /* 0x000fe2000ff7e0ff */
[----:B------:R-:W4:Y:S01]  /*50b0*/  LDG.E.U8 R107, desc[UR32][R44.64] ;  /* 0x000000202c6b7981 */ /* 0x000f22000c1e1100 */
[----:B------:R-:W-:Y:S02]  /*50c0*/  IADD3.X R49, PT, PT, R75, UR4, RZ, P4, !PT ;  /* 0x000000044b317c10 */ /* 0x000fe4000a7fe4ff */
[----:B------:R-:W-:Y:S02]  /*50d0*/  ISETP.GT.U32.AND P4, PT, R111, R2, PT ;  /* 0x000000026f00720c */ /* 0x000fe40003f84070 */
[----:B------:R-:W-:Y:S01]  /*50e0*/  IADD3.X R39, PT, PT, R85, UR4, RZ, P3, !PT ;  /* 0x0000000455277c10 */ /* 0x000fe20009ffe4ff */
[----:B------:R-:W5:Y:S01]  /*50f0*/  LDG.E.U8 R111, desc[UR32][R48.64] ;  /* 0x00000020306f7981 */ /* 0x000f62000c1e1100 */
[----:B------:R-:W-:Y:S02]  /*5100*/  IADD3 R42, P3, PT, R80, UR34, RZ ;  /* 0x00000022502a7c10 */ /* 0x000fe4000ff7e0ff */
[----:B------:R-:W-:Y:S01]  /*5110*/  LOP3.LUT R13, R13, 0xf, RZ, 0xc0, !PT ;  /* 0x0000000f0d0d7812 */ /* 0x000fe200078ec0ff */
[----:B------:R0:W2:Y:S01]  /*5120*/  LDG.E.U8 R123, desc[UR32][R38.64] ;  /* 0x00000020267b7981 */ /* 0x0000a2000c1e1100 */
[----:B------:R-:W-:-:S02]  /*5130*/  IADD3.X R43, PT, PT, R81, UR4, RZ, P3, !PT ;  /* 0x00000004512b7c10 */ /* 0x000fc40009ffe4ff */
[----:B------:R-:W-:Y:S01]  /*5140*/  IADD3 R46, P3, PT, R76, UR34, RZ ;  /* 0x000000224c2e7c10 */ /* 0x000fe2000ff7e0ff */
[----:B------:R-:W-:Y:S01]  /*5150*/  IMAD R13, R50, 0x10, R13 ;  /* 0x00000010320d7824 */ /* 0x000fe200078e020d */
[----:B------:R-:W-:Y:S01]  /*5160*/  LOP3.LUT R11, R11, 0xf00, RZ, 0xe2, !PT ;  /* 0x00000f000b0b7812 */ /* 0x000fe200078ee2ff */
[----:B------:R0:W2:Y:S01]  /*5170*/  LDG.E.U8 R127, desc[UR32][R42.64] ;  /* 0x000000202a7f7981 */ /* 0x0000a2000c1e1100 */
[----:B------:R-:W-:Y:S02]  /*5180*/  IADD3.X R47, PT, PT, R77, UR4, RZ, P3, !PT ;  /* 0x000000044d2f7c10 */ /* 0x000fe40009ffe4ff */
[----:B------:R-:W-:Y:S01]  /*5190*/  IADD3 R50, P3, PT, R72, UR34, RZ ;  /* 0x0000002248327c10 */ /* 0x000fe2000ff7e0ff */
[----:B------:R-:W-:Y:S01]  /*51a0*/  IMAD R11, R52, 0x1000, R11 ;  /* 0x00001000340b7824 */ /* 0x000fe200078e020b */
[----:B------:R-:W-:Y:S02]  /*51b0*/  LOP3.LUT R52, R13, 0xff, RZ, 0xc0, !PT ;  /* 0x000000ff0d347812 */ /* 0x000fe400078ec0ff */
[----:B------:R-:W-:-:S02]  /*51c0*/  IADD3.X R51, PT, PT, R73, UR4, RZ, P3, !PT ;  /* 0x0000000449337c10 */ /* 0x000fc40009ffe4ff */
[----:B------:R-:W-:Y:S01]  /*51d0*/  ISETP.GT.U32.AND P3, PT, R109, R2, PT ;  /* 0x000000026d00720c */ /* 0x000fe20003f64070 */
[----:B------:R-:W-:Y:S01]  /*51e0*/  IMAD.IADD R11, R11, 0x1, R52 ;  /* 0x000000010b0b7824 */ /* 0x000fe200078e0234 */
[----:B------:R0:W2:Y:S01]  /*51f0*/  LDG.E.U8 R109, desc[UR32][R46.64] ;  /* 0x000000202e6d7981 */ /* 0x0000a2000c1e1100 */
[----:B------:R-:W-:-:S03]  /*5200*/  ISETP.GT.U32.AND.EX P1, PT, R126, RZ, PT, P1 ;  /* 0x000000ff7e00720c */ /* 0x000fc60003f24110 */
[----:B------:R1:W2:Y:S01]  /*5210*/  LDG.E.U8 R121, desc[UR32][R50.64] ;  /* 0x0000002032797981 */ /* 0x0002a2000c1e1100 */
[----:B------:R-:W-:Y:S01]  /*5220*/  LOP3.LUT R11, R11, 0xffff, RZ, 0xc0, !PT ;  /* 0x0000ffff0b0b7812 */ /* 0x000fe200078ec0ff */
[----:B------:R-:W-:Y:S01]  /*5230*/  FMUL R17, R17, UR45 ;  /* 0x0000002d11117c20 */ /* 0x000fe20008400000 */
[----:B------:R-:W-:Y:S01]  /*5240*/  ISETP.GT.U32.AND.EX P4, PT, R120, RZ, PT, P4 ;  /* 0x000000ff7800720c */ /* 0x000fe20003f84140 */
[----:B------:R-:W-:Y:S01]  /*5250*/  FMUL R16, R16, UR45 ;  /* 0x0000002d10107c20 */ /* 0x000fe20008400000 */
[----:B------:R-:W-:Y:S02]  /*5260*/  ISETP.GT.U32.AND.EX P3, PT, R118, RZ, PT, P3 ;  /* 0x000000ff7600720c */ /* 0x000fe40003f64130 */
[--C-:B0-----:R-:W-:Y:S02]  /*5270*/  SHF.R.U32.HI R15, RZ, 0xe, R11.reuse ;  /* 0x0000000eff0f7819 */ /* 0x101fe4000001160b */
[----:B------:R-:W-:Y:S01]  /*5280*/  SHF.R.U32.HI R13, RZ, 0xf, R11 ;  /* 0x0000000fff0d7819 */ /* 0x000fe2000001160b */
[----:B------:R-:W-:Y:S01]  /*5290*/  FMUL R21, R21, UR45 ;  /* 0x0000002d15157c20 */ /* 0x000fe20008400000 */
[----:B------:R-:W-:Y:S01]  /*52a0*/  FSEL R14, R17, -INF , !P4 ;  /* 0xff800000110e7808 */ /* 0x000fe20006000000 */
[----:B------:R-:W-:Y:S01]  /*52b0*/  FMUL R18, R18, UR45 ;  /* 0x0000002d12127c20 */ /* 0x000fe20008400000 */
[----:B------:R-:W-:-:S02]  /*52c0*/  FSEL R16, R16, -INF , !P3 ;  /* 0xff80000010107808 */ /* 0x000fc40005800000 */
[----:B------:R-:W-:Y:S02]  /*52d0*/  LOP3.LUT P4, RZ, R15, 0x1, RZ, 0xc0, !PT ;  /* 0x000000010fff7812 */ /* 0x000fe4000788c0ff */
[----:B------:R-:W-:Y:S02]  /*52e0*/  ISETP.GT.U32.AND.EX P5, PT, R124, RZ, PT, P5 ;  /* 0x000000ff7c00720c */ /* 0x000fe40003fa4150 */
[----:B------:R-:W-:Y:S02]  /*52f0*/  LOP3.LUT P3, RZ, R13, 0x1, RZ, 0xc0, !PT ;  /* 0x000000010dff7812 */ /* 0x000fe4000786c0ff */
[----:B------:R-:W-:Y:S01]  /*5300*/  SHF.R.U32.HI R13, RZ, 0xd, R11 ;  /* 0x0000000dff0d7819 */ /* 0x000fe2000001160b */
[----:B------:R-:W-:Y:S01]  /*5310*/  FMUL R19, R19, UR45 ;  /* 0x0000002d13137c20 */ /* 0x000fe20008400000 */
[----:B-1----:R-:W-:Y:S02]  /*5320*/  FSEL R40, R21, -INF , !P4 ;  /* 0xff80000015287808 */ /* 0x002fe40006000000 */
[----:B------:R-:W-:-:S02]  /*5330*/  FSEL R18, R18, -INF , !P5 ;  /* 0xff80000012127808 */ /* 0x000fc40006800000 */
[----:B------:R-:W-:Y:S02]  /*5340*/  ISETP.GT.U32.AND P4, PT, R115, R2, PT ;  /* 0x000000027300720c */ /* 0x000fe40003f84070 */
[----:B------:R-:W-:Y:S01]  /*5350*/  LOP3.LUT P5, RZ, R13, 0x1, RZ, 0xc0, !PT ;  /* 0x000000010dff7812 */ /* 0x000fe200078ac0ff */
[----:B------:R-:W-:Y:S01]  /*5360*/  FMUL R4, R4, UR45 ;  /* 0x0000002d04047c20 */ /* 0x000fe20008400000 */
[----:B------:R-:W-:Y:S01]  /*5370*/  SHF.R.U32.HI R13, RZ, 0xc, R11 ;  /* 0x0000000cff0d7819 */ /* 0x000fe2000001160b */
[----:B------:R-:W-:Y:S01]  /*5380*/  FMUL R22, R22, UR45 ;  /* 0x0000002d16167c20 */ /* 0x000fe20008400000 */
[----:B------:R-:W-:Y:S02]  /*5390*/  ISETP.GT.U32.AND.EX P4, PT, R122, RZ, PT, P4 ;  /* 0x000000ff7a00720c */ /* 0x000fe40003f84140 */
[----:B------:R-:W-:Y:S02]  /*53a0*/  FSEL R38, R19, -INF , !P1 ;  /* 0xff80000013267808 */ /* 0x000fe40004800000 */
[----:B------:R-:W-:-:S02]  /*53b0*/  LOP3.LUT P1, RZ, R13, 0x1, RZ, 0xc0, !PT ;  /* 0x000000010dff7812 */ /* 0x000fc4000782c0ff */
[----:B------:R-:W-:Y:S02]  /*53c0*/  SHF.R.U32.HI R13, RZ, 0xa, R11 ;  /* 0x0000000aff0d7819 */ /* 0x000fe4000001160b */
[----:B------:R-:W-:Y:S02]  /*53d0*/  FSEL R4, R4, -INF , !P4 ;  /* 0xff80000004047808 */ /* 0x000fe40006000000 */
[----:B------:R-:W-:Y:S02]  /*53e0*/  FSEL R22, R22, -INF , !P5 ;  /* 0xff80000016167808 */ /* 0x000fe40006800000 */
[----:B------:R-:W-:Y:S02]  /*53f0*/  LOP3.LUT P5, RZ, R13, 0x1, RZ, 0xc0, !PT ;  /* 0x000000010dff7812 */ /* 0x000fe400078ac0ff */
[----:B------:R-:W-:-:S04]  /*5400*/  FMNMX3 R13, R4, R36, R7, !PT ;  /* 0x00000024040d7276 */ /* 0x000fc80007800007 */
[----:B------:R-:W-:-:S04]  /*5410*/  FMNMX3 R13, R13, R5, R6, !PT ;  /* 0x000000050d0d7276 */ /* 0x000fc80007800006 */
[----:B------:R-:W-:-:S04]  /*5420*/  FMNMX3 R13, R13, R9, R10, !PT ;  /* 0x000000090d0d7276 */ /* 0x000fc8000780000a */
[----:B------:R-:W-:Y:S01]  /*5430*/  FMNMX3 R13, R13, R8, R37, !PT ;  /* 0x000000080d0d7276 */ /* 0x000fe20007800025 */
[----:B------:R-:W-:Y:S01]  /*5440*/  FMUL R20, R20, UR45 ;  /* 0x0000002d14147c20 */ /* 0x000fe20008400000 */
[----:B------:R-:W-:Y:S02]  /*5450*/  SHF.R.U32.HI R15, RZ, 0xb, R11 ;  /* 0x0000000bff0f7819 */ /* 0x000fe4000001160b */
[----:B------:R-:W-:Y:S02]  /*5460*/  FMNMX3 R13, R13, R12, R53, !PT ;  /* 0x0000000c0d0d7276 */ /* 0x000fe40007800035 */
[----:B------:R-:W-:Y:S02]  /*5470*/  FSEL R20, R20, -INF , !P3 ;  /* 0xff80000014147808 */ /* 0x000fe40005800000 */
[----:B------:R-:W-:Y:S02]  /*5480*/  FMNMX3 R13, R13, R54, R16, !PT ;  /* 0x000000360d0d7276 */ /* 0x000fe40007800010 */
[----:B------:R-:W-:-:S02]  /*5490*/  LOP3.LUT P3, RZ, R15, 0x1, RZ, 0xc0, !PT ;  /* 0x000000010fff7812 */ /* 0x000fc4000786c0ff */
[--C-:B------:R-:W-:Y:S02]  /*54a0*/  SHF.R.U32.HI R15, RZ, 0x9, R11.reuse ;  /* 0x00000009ff0f7819 */ /* 0x100fe4000001160b */
[----:B------:R-:W-:Y:S01]  /*54b0*/  FMNMX3 R13, R13, R14, R18, !PT ;  /* 0x0000000e0d0d7276 */ /* 0x000fe20007800012 */
[----:B------:R-:W-:Y:S01]  /*54c0*/  FMUL R23, R23, UR45 ;  /* 0x0000002d17177c20 */ /* 0x000fe20008400000 */
[----:B------:R-:W-:Y:S01]  /*54d0*/  LOP3.LUT P4, RZ, R15, 0x1, RZ, 0xc0, !PT ;  /* 0x000000010fff7812 */ /* 0x000fe2000788c0ff */
[----:B------:R-:W-:Y:S01]  /*54e0*/  FMUL R24, R24, UR45 ;  /* 0x0000002d18187c20 */ /* 0x000fe20008400000 */
[--C-:B------:R-:W-:Y:S02]  /*54f0*/  SHF.R.U32.HI R15, RZ, 0x8, R11.reuse ;  /* 0x00000008ff0f7819 */ /* 0x100fe4000001160b */
[----:B------:R-:W-:Y:S01]  /*5500*/  FMNMX3 R13, R13, R38, R20, !PT ;  /* 0x000000260d0d7276 */ /* 0x000fe20007800014 */
[----:B------:R-:W-:Y:S01]  /*5510*/  FMUL R25, R25, UR45 ;  /* 0x0000002d19197c20 */ /* 0x000fe20008400000 */
[----:B------:R-:W-:Y:S01]  /*5520*/  SHF.R.U32.HI R17, RZ, 0x7, R11 ;  /* 0x00000007ff117819 */ /* 0x000fe2000001160b */
[----:B------:R-:W-:Y:S01]  /*5530*/  FMUL R26, R26, UR45 ;  /* 0x0000002d1a1a7c20 */ /* 0x000fe20008400000 */
[----:B------:R-:W-:-:S02]  /*5540*/  FSEL R42, R23, -INF , !P1 ;  /* 0xff800000172a7808 */ /* 0x000fc40004800000 */
[----:B------:R-:W-:Y:S02]  /*5550*/  LOP3.LUT P1, RZ, R15, 0x1, RZ, 0xc0, !PT ;  /* 0x000000010fff7812 */ /* 0x000fe4000782c0ff */
[----:B------:R-:W-:Y:S02]  /*5560*/  FSEL R24, R24, -INF , !P3 ;  /* 0xff80000018187808 */ /* 0x000fe40005800000 */
[----:B------:R-:W-:Y:S02]  /*5570*/  FMNMX3 R13, R13, R40, R22, !PT ;  /* 0x000000280d0d7276 */ /* 0x000fe40007800016 */
[--C-:B------:R-:W-:Y:S01]  /*5580*/  SHF.R.U32.HI R15, RZ, 0x6, R11.reuse ;  /* 0x00000006ff0f7819 */ /* 0x100fe2000001160b */
[----:B------:R-:W-:Y:S01]  /*5590*/  FMUL R27, R27, UR45 ;  /* 0x0000002d1b1b7c20 */ /* 0x000fe20008400000 */
[----:B------:R-:W-:Y:S01]  /*55a0*/  LOP3.LUT P3, RZ, R17, 0x1, RZ, 0xc0, !PT ;  /* 0x0000000111ff7812 */ /* 0x000fe2000786c0ff */
[----:B------:R-:W-:Y:S01]  /*55b0*/  FMUL R28, R28, UR45 ;  /* 0x0000002d1c1c7c20 */ /* 0x000fe20008400000 */
[----:B------:R-:W-:-:S02]  /*55c0*/  SHF.R.U32.HI R17, RZ, 0x5, R11 ;  /* 0x00000005ff117819 */ /* 0x000fc4000001160b */
[----:B------:R-:W-:Y:S02]  /*55d0*/  FSEL R44, R25, -INF , !P5 ;  /* 0xff800000192c7808 */ /* 0x000fe40006800000 */
[----:B------:R-:W-:Y:S02]  /*55e0*/  FSEL R26, R26, -INF , !P4 ;  /* 0xff8000001a1a7808 */ /* 0x000fe40006000000 */
[----:B------:R-:W-:Y:S02]  /*55f0*/  FMNMX3 R13, R13, R42, R24, !PT ;  /* 0x0000002a0d0d7276 */ /* 0x000fe40007800018 */
[----:B------:R-:W-:Y:S01]  /*5600*/  LOP3.LUT P5, RZ, R15, 0x1, RZ, 0xc0, !PT ;  /* 0x000000010fff7812 */ /* 0x000fe200078ac0ff */
[----:B------:R-:W-:Y:S01]  /*5610*/  FMUL R29, R29, UR45 ;  /* 0x0000002d1d1d7c20 */ /* 0x000fe20008400000 */
[----:B------:R-:W-:Y:S01]  /*5620*/  SHF.R.U32.HI R15, RZ, 0x4, R11 ;  /* 0x00000004ff0f7819 */ /* 0x000fe2000001160b */
[----:B------:R-:W-:Y:S01]  /*5630*/  FMUL R30, R30, UR45 ;  /* 0x0000002d1e1e7c20 */ /* 0x000fe20008400000 */
[----:B------:R-:W-:-:S02]  /*5640*/  LOP3.LUT P4, RZ, R17, 0x1, RZ, 0xc0, !PT ;  /* 0x0000000111ff7812 */ /* 0x000fc4000788c0ff */
[--C-:B------:R-:W-:Y:S02]  /*5650*/  SHF.R.U32.HI R17, RZ, 0x3, R11.reuse ;  /* 0x00000003ff117819 */ /* 0x100fe4000001160b */
[----:B------:R-:W-:Y:S02]  /*5660*/  FSEL R46, R27, -INF , !P1 ;  /* 0xff8000001b2e7808 */ /* 0x000fe40004800000 */
[----:B------:R-:W-:Y:S02]  /*5670*/  FSEL R28, R28, -INF , !P3 ;  /* 0xff8000001c1c7808 */ /* 0x000fe40005800000 */
[----:B------:R-:W-:Y:S01]  /*5680*/  FMNMX3 R13, R13, R44, R26, !PT ;  /* 0x0000002c0d0d7276 */ /* 0x000fe2000780001a */
[----:B------:R-:W-:Y:S01]  /*5690*/  FMUL R31, R31, UR45 ;  /* 0x0000002d1f1f7c20 */ /* 0x000fe20008400000 */
[----:B------:R-:W-:Y:S01]  /*56a0*/  LOP3.LUT P1, RZ, R15, 0x1, RZ, 0xc0, !PT ;  /* 0x000000010fff7812 */ /* 0x000fe2000782c0ff */
[----:B------:R-:W-:Y:S01]  /*56b0*/  FMUL R32, R32, UR45 ;  /* 0x0000002d20207c20 */ /* 0x000fe20008400000 */
[----:B------:R-:W-:-:S02]  /*56c0*/  SHF.R.U32.HI R15, RZ, 0x2, R11 ;  /* 0x00000002ff0f7819 */ /* 0x000fc4000001160b */
[----:B------:R-:W-:Y:S02]  /*56d0*/  LOP3.LUT P3, RZ, R17, 0x1, RZ, 0xc0, !PT ;  /* 0x0000000111ff7812 */ /* 0x000fe4000786c0ff */
[----:B------:R-:W-:Y:S02]  /*56e0*/  SHF.R.U32.HI R11, RZ, 0x1, R11 ;  /* 0x00000001ff0b7819 */ /* 0x000fe4000001160b */
[----:B------:R-:W-:Y:S02]  /*56f0*/  FSEL R48, R29, -INF , !P5 ;  /* 0xff8000001d307808 */ /* 0x000fe40006800000 */
[----:B------:R-:W-:Y:S02]  /*5700*/  FSEL R30, R30, -INF , !P4 ;  /* 0xff8000001e1e7808 */ /* 0x000fe40006000000 */
[----:B------:R-:W-:Y:S01]  /*5710*/  FMNMX3 R13, R13, R46, R28, !PT ;  /* 0x0000002e0d0d7276 */ /* 0x000fe2000780001c */
[----:B------:R-:W-:Y:S01]  /*5720*/  FMUL R33, R33, UR45 ;  /* 0x0000002d21217c20 */ /* 0x000fe20008400000 */
[----:B------:R-:W-:Y:S01]  /*5730*/  FMUL R34, R34, UR45 ;  /* 0x0000002d22227c20 */ /* 0x000fe20008400000 */
[----:B------:R-:W-:-:S02]  /*5740*/  LOP3.LUT P5, RZ, R15, 0x1, RZ, 0xc0, !PT ;  /* 0x000000010fff7812 */ /* 0x000fc400078ac0ff */
[----:B------:R-:W-:Y:S02]  /*5750*/  LOP3.LUT P4, RZ, R11, 0x1, RZ, 0xc0, !PT ;  /* 0x000000010bff7812 */ /* 0x000fe4000788c0ff */
[----:B------:R-:W-:Y:S02]  /*5760*/  FSEL R31, R31, -INF , !P1 ;  /* 0xff8000001f1f7808 */ /* 0x000fe40004800000 */
[----:B------:R-:W-:Y:S02]  /*5770*/  FSEL R106, R32, -INF , !P3 ;  /* 0xff800000206a7808 */ /* 0x000fe40005800000 */
[----:B------:R-:W-:Y:S01]  /*5780*/  FMNMX3 R13, R13, R48, R30, !PT ;  /* 0x000000300d0d7276 */ /* 0x000fe2000780001e */
[----:B------:R-:W-:Y:S01]  /*5790*/  FMUL R35, R35, UR45 ;  /* 0x0000002d23237c20 */ /* 0x000fe20008400000 */
[----:B------:R-:W-:Y:S02]  /*57a0*/  FSEL R108, R33, -INF , !P5 ;  /* 0xff800000216c7808 */ /* 0x000fe40006800000 */
[----:B------:R-:W-:-:S02]  /*57b0*/  FSEL R34, R34, -INF , !P4 ;  /* 0xff80000022227808 */ /* 0x000fc40006000000 */
[----:B------:R-:W-:Y:S02]  /*57c0*/  FMNMX3 R13, R13, R31, R106, !PT ;  /* 0x0000001f0d0d7276 */ /* 0x000fe4000780006a */
[----:B------:R-:W-:Y:S02]  /*57d0*/  FSEL R35, R35, -INF , !P2 ;  /* 0xff80000023237808 */ /* 0x000fe40005000000 */
[----:B------:R-:W-:-:S04]  /*57e0*/  FMNMX3 R13, R13, R108, R34, !PT ;  /* 0x0000006c0d0d7276 */ /* 0x000fc80007800022 */
[----:B------:R-:W-:-:S05]  /*57f0*/  FMNMX3 R119, R13, R35, R104, !PT ;  /* 0x000000230d777276 */ /* 0x000fca0007800068 */
[--C-:B------:R-:W-:Y:S01]  /*5800*/  FADD R4, R4, -R119.reuse ;  /* 0x8000007704047221 */ /* 0x100fe20000000000 */
[--C-:B------:R-:W-:Y:S01]  /*5810*/  FADD R36, R36, -R119.reuse ;  /* 0x8000007724247221 */ /* 0x100fe20000000000 */
[--C-:B------:R-:W-:Y:S02]  /*5820*/  FADD R7, R7, -R119.reuse ;  /* 0x8000007707077221 */ /* 0x100fe40000000000 */
[----:B------:R-:W-:Y:S01]  /*5830*/  FMUL R4, R4, 1.4426950216293334961 ;  /* 0x3fb8aa3b04047820 */ /* 0x000fe20000400000 */
[----:B------:R-:W-:Y:S01]  /*5840*/  FMUL R36, R36, 1.4426950216293334961 ;  /* 0x3fb8aa3b24247820 */ /* 0x000fe20000400000 */
[----:B------:R-:W-:Y:S01]  /*5850*/  FMUL R7, R7, 1.4426950216293334961 ;  /* 0x3fb8aa3b07077820 */ /* 0x000fe20000400000 */
[--C-:B------:R-:W-:Y:S01]  /*5860*/  FADD R5, R5, -R119.reuse ;  /* 0x8000007705057221 */ /* 0x100fe20000000000 */
[----:B------:R-:W-:Y:S01]  /*5870*/  MUFU.EX2 R110, R4 ;  /* 0x00000004006e7308 */ /* 0x000fe20000000800 */
[----:B------:R-:W-:Y:S02]  /*5880*/  FADD R6, R6, -R119 ;  /* 0x8000007706067221 */ /* 0x000fe40000000000 */
[----:B------:R-:W-:-:S05]  /*5890*/  FMUL R5, R5, 1.4426950216293334961 ;  /* 0x3fb8aa3b05057820 */ /* 0x000fca0000400000 */
[----:B------:R-:W0:Y:S01]  /*58a0*/  MUFU.EX2 R129, R36 ;  /* 0x0000002400817308 */ /* 0x000e220000000800 */
[----:B------:R-:W-:Y:S01]  /*58b0*/  FMUL R6, R6, 1.4426950216293334961 ;  /* 0x3fb8aa3b06067820 */ /* 0x000fe20000400000 */
[----:B------:R-:W-:-:S06]  /*58c0*/  FADD R9, R9, -R119 ;  /* 0x8000007709097221 */ /* 0x000fcc0000000000 */
[----:B------:R-:W1:Y:S01]  /*58d0*/  MUFU.EX2 R7, R7 ;  /* 0x0000000700077308 */ /* 0x000e620000000800 */
[----:B------:R-:W-:Y:S01]  /*58e0*/  FMUL R9, R9, 1.4426950216293334961 ;  /* 0x3fb8aa3b09097820 */ /* 0x000fe20000400000 */
[----:B------:R-:W-:-:S06]  /*58f0*/  FADD R10, R10, -R119 ;  /* 0x800000770a0a7221 */ /* 0x000fcc0000000000 */
[----:B------:R-:W1:Y:S01]  /*5900*/  MUFU.EX2 R130, R5 ;  /* 0x0000000500827308 */ /* 0x000e620000000800 */
[----:B------:R-:W-:Y:S01]  /*5910*/  FADD R8, R8, -R119 ;  /* 0x8000007708087221 */ /* 0x000fe20000000000 */
[----:B------:R-:W-:Y:S01]  /*5920*/  FMUL R10, R10, 1.4426950216293334961 ;  /* 0x3fb8aa3b0a0a7820 */ /* 0x000fe20000400000 */
        /* <DEDUP_REMOVED lines=8> */
[----:B------:R-:W-:-:S05]  /*59b0*/  FADD R5, R130, R4 ;  /* 0x0000000482057221 */ /* 0x000fca0000000000 */
        /* <DEDUP_REMOVED lines=21> */
[----:B------:R-:W-:Y:S01]  /*5b10*/  FADD R38, R38, -R119 ;  /* 0x8000007726267221 */ /* 0x000fe20000000000 */
[----:B------:R-:W-:Y:S01]  /*5b20*/  FMUL R18, R18, 1.4426950216293334961 ;  /* 0x3fb8aa3b12127820 */ /* 0x000fe20000400000 */
        /* <DEDUP_REMOVED lines=30> */
[----:B------:R-:W-:Y:S01]  /*5d10*/  FADD R46, R46, -R119 ;  /* 0x800000772e2e7221 */ /* 0x000fe20000000000 */
[----:B------:R-:W-:Y:S01]  /*5d20*/  FMUL R26, R26, 1.4426950216293334961 ;  /* 0x3fb8aa3b1a1a7820 */ /* 0x000fe20000400000 */
[----:B-1----:R-:W-:-:S05]  /*5d30*/  FADD R4, R143, R4 ;  /* 0x000000048f047221 */ /* 0x002fca0000000000 */
[----:B------:R-:W1:Y:S01]  /*5d40*/  MUFU.EX2 R145, R24 ;  /* 0x0000001800917308 */ /* 0x000e620000000800 */
[----:B------:R-:W-:Y:S01]  /*5d50*/  FMUL R46, R46, 1.4426950216293334961 ;  /* 0x3fb8aa3b2e2e7820 */ /* 0x000fe20000400000 */
[----:B---3--:R-:W-:-:S06]  /*5d60*/  FADD R4, R135, R4 ;  /* 0x0000000487047221 */ /* 0x008fcc0000000000 */
[----:B------:R-:W3:Y:S01]  /*5d70*/  MUFU.EX2 R147, R44 ;  /* 0x0000002c00937308 */ /* 0x000ee20000000800 */
[----:B0-----:R-:W-:-:S07]  /*5d80*/  FADD R4, R42, R4 ;  /* 0x000000042a047221 */ /* 0x001fce0000000000 */
[----:B------:R-:W0:Y:S01]  /*5d90*/  MUFU.EX2 R5, R26 ;  /* 0x0000001a00057308 */ /* 0x000e220000000800 */
[----:B-1----:R-:W-:-:S07]  /*5da0*/  FADD R4, R145, R4 ;  /* 0x0000000491047221 */ /* 0x002fce0000000000 */
[----:B------:R-:W1:Y:S01]  /*5db0*/  MUFU.EX2 R46, R46 ;  /* 0x0000002e002e7308 */ /* 0x000e620000000800 */
[--C-:B------:R-:W-:Y:S01]  /*5dc0*/  FADD R34, R34, -R119.reuse ;  /* 0x8000007722227221 */ /* 0x100fe20000000000 */
[--C-:B------:R-:W-:Y:S01]  /*5dd0*/  FADD R28, R28, -R119.reuse ;  /* 0x800000771c1c7221 */ /* 0x100fe20000000000 */
[--C-:B------:R-:W-:Y:S01]  /*5de0*/  FADD R48, R48, -R119.reuse ;  /* 0x8000007730307221 */ /* 0x100fe20000000000 */
[--C-:B------:R-:W-:Y:S01]  /*5df0*/  FADD R30, R30, -R119.reuse ;  /* 0x800000771e1e7221 */ /* 0x100fe20000000000 */
[--C-:B------:R-:W-:Y:S01]  /*5e00*/  FADD R31, R31, -R119.reuse ;  /* 0x800000771f1f7221 */ /* 0x100fe20000000000 */
[----:B---3--:R-:W-:Y:S01]  /*5e10*/  FADD R4, R147, R4 ;  /* 0x0000000493047221 */ /* 0x008fe20000000000 */
[--C-:B------:R-:W-:Y:S01]  /*5e20*/  FADD R35, R35, -R119.reuse ;  /* 0x8000007723237221 */ /* 0x100fe20000000000 */
[----:B------:R-:W-:Y:S01]  /*5e30*/  F2FP.SATFINITE.E4M3.F32.PACK_AB_MERGE_C R132, R8, R11, RZ ;  /* 0x0000000b0884723e */ /* 0x000fe200048070ff */
[----:B------:R-:W-:Y:S01]  /*5e40*/  FMUL R124, R34, 1.4426950216293334961 ;  /* 0x3fb8aa3b227c7820 */ /* 0x000fe20000400000 */
[----:B------:R-:W-:Y:S01]  /*5e50*/  FMUL R28, R28, 1.4426950216293334961 ;  /* 0x3fb8aa3b1c1c7820 */ /* 0x000fe20000400000 */
[----:B------:R-:W-:Y:S01]  /*5e60*/  FMUL R48, R48, 1.4426950216293334961 ;  /* 0x3fb8aa3b30307820 */ /* 0x000fe20000400000 */
[----:B------:R-:W-:Y:S01]  /*5e70*/  FMUL R30, R30, 1.4426950216293334961 ;  /* 0x3fb8aa3b1e1e7820 */ /* 0x000fe20000400000 */
[----:B------:R-:W-:Y:S01]  /*5e80*/  FMUL R31, R31, 1.4426950216293334961 ;  /* 0x3fb8aa3b1f1f7820 */ /* 0x000fe20000400000 */
[----:B0-----:R-:W-:Y:S01]  /*5e90*/  FADD R4, R5, R4 ;  /* 0x0000000405047221 */ /* 0x001fe20000000000 */
[----:B------:R-:W-:Y:S01]  /*5ea0*/  FMUL R126, R35, 1.4426950216293334961 ;  /* 0x3fb8aa3b237e7820 */ /* 0x000fe20000400000 */
[----:B------:R-:W-:Y:S01]  /*5eb0*/  FADD R104, -R119, R104 ;  /* 0x0000006877687221 */ /* 0x000fe20000000100 */
[--C-:B------:R-:W-:Y:S01]  /*5ec0*/  FADD R106, R106, -R119.reuse ;  /* 0x800000776a6a7221 */ /* 0x100fe20000000000 */
[----:B--2---:R0:W-:Y:S01]  /*5ed0*/  STS.U8 [R68+UR10+0x7000], R105 ;  /* 0x0070006944007988 */ /* 0x0041e2000800000a */
[----:B------:R-:W-:Y:S01]  /*5ee0*/  FADD R108, R108, -R119 ;  /* 0x800000776c6c7221 */ /* 0x000fe20000000000 */
[----:B------:R2:W-:Y:S01]  /*5ef0*/  MUFU.EX2 R144, R124 ;  /* 0x0000007c00907308 */ /* 0x0005e20000000800 */
[----:B------:R-:W-:Y:S01]  /*5f00*/  F2FP.SATFINITE.E4M3.F32.PACK_AB_MERGE_C R130, R130, R7, RZ ;  /* 0x000000078282723e */ /* 0x000fe200048070ff */
[----:B-1----:R-:W-:Y:S01]  /*5f10*/  FADD R128, R46, R4 ;  /* 0x000000042e807221 */ /* 0x002fe20000000000 */
[----:B------:R-:W-:Y:S01]  /*5f20*/  F2FP.SATFINITE.E4M3.F32.PACK_AB_MERGE_C R133, R54, R53, RZ ;  /* 0x000000353685723e */ /* 0x000fe200048070ff */
[----:B-----5:R1:W-:Y:S01]  /*5f30*/  STS.U8 [R68+UR10+0x7600], R111 ;  /* 0x0076006f44007988 */ /* 0x0203e2000800000a */
[----:B------:R-:W-:-:S02]  /*5f40*/  F2FP.SATFINITE.E4M3.F32.PACK_AB_MERGE_C R134, R38, R9, RZ ;  /* 0x000000092686723e */ /* 0x000fc400048070ff */
[----:B0-----:R-:W-:Y:S01]  /*5f50*/  F2FP.SATFINITE.E4M3.F32.PACK_AB_MERGE_C R105, R131, R118, R132 ;  /* 0x000000768369723e */ /* 0x001fe20004807084 */
[----:B--2---:R-:W-:Y:S01]  /*5f60*/  FMUL R124, R104, 1.4426950216293334961 ;  /* 0x3fb8aa3b687c7820 */ /* 0x004fe20000400000 */
[----:B------:R-:W-:Y:S01]  /*5f70*/  FMUL R118, R106, 1.4426950216293334961 ;  /* 0x3fb8aa3b6a767820 */ /* 0x000fe20000400000 */
[----:B------:R-:W-:Y:S01]  /*5f80*/  MUFU.EX2 R149, R28 ;  /* 0x0000001c00957308 */ /* 0x000fe20000000800 */
[----:B------:R-:W-:Y:S02]  /*5f90*/  F2FP.SATFINITE.E4M3.F32.PACK_AB_MERGE_C R135, R42, R135, RZ ;  /* 0x000000872a87723e */ /* 0x000fe400048070ff */
[----:B------:R-:W-:Y:S01]  /*5fa0*/  F2FP.SATFINITE.E4M3.F32.PACK_AB_MERGE_C R136, R46, R5, RZ ;  /* 0x000000052e88723e */ /* 0x000fe200048070ff */
[----:B-1----:R-:W-:-:S04]  /*5fb0*/  FMUL R111, R108, 1.4426950216293334961 ;  /* 0x3fb8aa3b6c6f7820 */ /* 0x002fc80000400000 */
[----:B------:R-:W-:Y:S08]  /*5fc0*/  MUFU.EX2 R151, R48 ;  /* 0x0000003000977308 */ /* 0x000ff00000000800 */
[----:B------:R-:W-:Y:S08]  /*5fd0*/  MUFU.EX2 R120, R30 ;  /* 0x0000001e00787308 */ /* 0x000ff00000000800 */
[----:B------:R0:W1:Y:S08]  /*5fe0*/  MUFU.EX2 R142, R31 ;  /* 0x0000001f008e7308 */ /* 0x0000700000000800 */
[----:B------:R-:W2:Y:S01]  /*5ff0*/  MUFU.EX2 R126, R126 ;  /* 0x0000007e007e7308 */ /* 0x000ea20000000800 */
[----:B0-----:R-:W0:Y:S07]  /*6000*/  LDTM.x64 R4, tmem[UR11] ;  /* 0x0000000b000479ee */ /* 0x001e2e0008340000 */
[----:B------:R-:W-:Y:S08]  /*6010*/  MUFU.EX2 R153, R124 ;  /* 0x0000007c00997308 */ /* 0x000ff00000000800 */
[----:B------:R-:W-:Y:S08]  /*6020*/  MUFU.EX2 R118, R118 ;  /* 0x0000007600767308 */ /* 0x000ff00000000800 */
[----:B------:R-:W3:Y:S01]  /*6030*/  MUFU.EX2 R124, R111 ;  /* 0x0000006f007c7308 */ /* 0x000ee20000000800 */
[----:B------:R2:W-:Y:S01]  /*6040*/  STS.U8 [R68+UR10+0x7100], R123 ;  /* 0x0071007b44007988 */ /* 0x0005e2000800000a */
[----:B------:R-:W-:-:S02]  /*6050*/  F2FP.SATFINITE.E4M3.F32.PACK_AB_MERGE_C R104, R129, R110, R130 ;  /* 0x0000006e8168723e */ /* 0x000fc40004807082 */
[----:B-1----:R-:W-:Y:S01]  /*6060*/  F2FP.SATFINITE.E4M3.F32.PACK_AB_MERGE_C R110, R142, R120, RZ ;  /* 0x000000788e6e723e */ /* 0x002fe200048070ff */
[----:B----4-:R1:W-:Y:S01]  /*6070*/  STS.U8 [R68+UR10+0x7400], R107 ;  /* 0x0074006b44007988 */ /* 0x0103e2000800000a */
[----:B------:R-:W-:Y:S02]  /*6080*/  F2FP.SATFINITE.E4M3.F32.PACK_AB_MERGE_C R106, R138, R137, R133 ;  /* 0x000000898a6a723e */ /* 0x000fe40004807085 */
[----:B--2---:R-:W-:Y:S01]  /*6090*/  F2FP.SATFINITE.E4M3.F32.PACK_AB_MERGE_C R123, R126, R144, RZ ;  /* 0x000000907e7b723e */ /* 0x004fe200048070ff */
[----:B------:R2:W-:Y:S01]  /*60a0*/  STS.U8 [R68+UR10+0x7500], R109 ;  /* 0x0075006d44007988 */ /* 0x0005e2000800000a */
[----:B------:R-:W-:Y:S02]  /*60b0*/  F2FP.SATFINITE.E4M3.F32.PACK_AB_MERGE_C R108, R143, R140, R135 ;  /* 0x0000008c8f6c723e */ /* 0x000fe40004807087 */
[----:B-1----:R-:W-:Y:S02]  /*60c0*/  F2FP.SATFINITE.E4M3.F32.PACK_AB_MERGE_C R107, R141, R139, R134 ;  /* 0x0000008b8d6b723e */ /* 0x002fe40004807086 */
[----:B------:R-:W-:-:S02]  /*60d0*/  F2FP.SATFINITE.E4M3.F32.PACK_AB_MERGE_C R110, R151, R149, R110 ;  /* 0x00000095976e723e */ /* 0x000fc4000480706e */
[----:B---3--:R-:W-:Y:S02]  /*60e0*/  F2FP.SATFINITE.E4M3.F32.PACK_AB_MERGE_C R111, R124, R118, R123 ;  /* 0x000000767c6f723e */ /* 0x008fe4000480707b */
[----:B--2---:R-:W-:Y:S01]  /*60f0*/  F2FP.SATFINITE.E4M3.F32.PACK_AB_MERGE_C R109, R147, R145, R136 ;  /* 0x00000091936d723e */ /* 0x004fe20004807088 */
[----:B------:R-:W-:Y:S01]  /*6100*/  STS.U8 [R68+UR10+0x7200], R125 ;  /* 0x0072007d44007988 */ /* 0x000fe2000800000a */
[C---:B0-----:R-:W-:Y:S01]  /*6110*/  FMUL R4, R153.reuse, R4 ;  /* 0x0000000499047220 */ /* 0x041fe20000400000 */
[C---:B------:R-:W-:Y:S01]  /*6120*/  FMUL R5, R153.reuse, R5 ;  /* 0x0000000599057220 */ /* 0x040fe20000400000 */
[C---:B------:R-:W-:Y:S01]  /*6130*/  FMUL R6, R153.reuse, R6 ;  /* 0x0000000699067220 */ /* 0x040fe20000400000 */
[----:B------:R-:W-:Y:S01]  /*6140*/  STS.U8 [R68+UR10+0x7300], R127 ;  /* 0x0073007f44007988 */ /* 0x000fe2000800000a */
[C---:B------:R-:W-:Y:S01]  /*6150*/  FMUL R7, R153.reuse, R7 ;  /* 0x0000000799077220 */ /* 0x040fe20000400000 */
[C---:B------:R-:W-:Y:S01]  /*6160*/  FMUL R8, R153.reuse, R8 ;  /* 0x0000000899087220 */ /* 0x040fe20000400000 */
[C---:B------:R-:W-:Y:S01]  /*6170*/  FMUL R9, R153.reuse, R9 ;  /* 0x0000000999097220 */ /* 0x040fe20000400000 */
[----:B------:R0:W-:Y:S01]  /*6180*/  STS.U8 [R68+UR10+0x7700], R121 ;  /* 0x0077007944007988 */ /* 0x0001e2000800000a */
        /* <DEDUP_REMOVED lines=57> */
[----:B------:R-:W-:Y:S01]  /*6520*/  FMUL R67, R153, R67 ;  /* 0x0000004399437220 */ /* 0x000fe20000400000 */
[----:B------:R1:W-:Y:S04]  /*6530*/  STS.128 [R71+UR10+0x4000], R104 ;  /* 0x0040006847007988 */ /* 0x0003e80008000c0a */
[----:B------:R1:W-:Y:S01]  /*6540*/  STS.128 [R70+UR10+0x4000], R108 ;  /* 0x0040006c46007988 */ /* 0x0003e20008000c0a */
[----:B------:R-:W-:Y:S01]  /*6550*/  NOP ;  /* 0x0000000000007918 */ /* 0x000fe20000000000 */
[----:B------:R2:W-:Y:S01]  /*6560*/  STTM.x64 tmem[UR11], R4 ;  /* 0x00000004000079ed */ /* 0x0005e2000834000b */
[----:B------:R-:W3:Y:S02]  /*6570*/  FENCE.VIEW.ASYNC.T ;  /* 0x00000000000073c6 */ /* 0x000ee40000000200 */
[----:B---3--:R-:W-:Y:S01]  /*6580*/  BAR.SYNC.DEFER_BLOCKING 0x0 ;  /* 0x0000000000007b1d */ /* 0x008fe20000010000 */
[----:B------:R-:W-:-:S05]  /*6590*/  FADD R128, R149, R128 ;  /* 0x0000008095807221 */ /* 0x000fca0000000000 */
[----:B------:R3:W-:Y:S06]  /*65a0*/  MEMBAR.ALL.CTA ;  /* 0x0000000000007992 */ /* 0x0007ec0000008000 */
[----:B---3--:R-:W3:Y:S01]  /*65b0*/  FENCE.VIEW.ASYNC.S ;  /* 0x00000000000073c6 */ /* 0x008ee20000000000 */
[----:B0-----:R-:W-:-:S04]  /*65c0*/  FADD R121, R151, R128 ;  /* 0x0000008097797221 */ /* 0x001fc80000000000 */
[----:B------:R-:W-:-:S04]  /*65d0*/  FADD R121, R120, R121 ;  /* 0x0000007978797221 */ /* 0x000fc80000000000 */
[----:B------:R-:W-:-:S04]  /*65e0*/  FADD R121, R142, R121 ;  /* 0x000000798e797221 */ /* 0x000fc80000000000 */
[----:B------:R-:W-:-:S04]  /*65f0*/  FADD R121, R118, R121 ;  /* 0x0000007976797221 */ /* 0x000fc80000000000 */
[----:B------:R-:W-:Y:S01]  /*6600*/  FADD R121, R124, R121 ;  /* 0x000000797c797221 */ /* 0x000fe20000000000 */
[----:B------:R-:W-:-:S03]  /*6610*/  ULEA UR35, UR25, UR10, 0x3 ;  /* 0x0000000a19237291 */ /* 0x000fc6000f8e18ff */
[----:B------:R-:W-:Y:S01]  /*6620*/  FADD R121, R144, R121 ;  /* 0x0000007990797221 */ /* 0x000fe20000000000 */
[----:B------:R-:W-:-:S03]  /*6630*/  UIADD3 UR35, UPT, UPT, UR35, 0x7800, URZ ;  /* 0x0000780023237890 */ /* 0x000fc6000fffe0ff */
[----:B------:R-:W-:Y:S01]  /*6640*/  FADD R126, R126, R121 ;  /* 0x000000797e7e7221 */ /* 0x000fe20000000000 */
[----:B--2---:R-:W-:Y:S01]  /*6650*/  IMAD.MOV.U32 R37, RZ, RZ, R116 ;  /* 0x000000ffff257224 */ /* 0x004fe200078e0074 */
[----:B---3--:R-:W-:Y:S06]  /*6660*/  BAR.SYNC.DEFER_BLOCKING 0x0 ;  /* 0x0000000000007b1d */ /* 0x008fec0000010000 */
[----:B-1----:R-:W-:Y:S05]  /*6670*/  BRA.U UP1, `(.L_x_18) ;  /* 0x0000000101307547 */ /* 0x002fea000b800000 */
[----:B------:R-:W-:Y:S01]  /*6680*/  UIADD3 UR28, UPT, UPT, UR8, 0x40, URZ ;  /* 0x00000040081c7890 */ /* 0x000fe2000fffe0ff */
[----:B------:R-:W-:Y:S01]  /*6690*/  UMOV UR26, 0x0 ;  /* 0x00000000001a7882 */ /* 0x000fe20000000000 */
[----:B------:R-:W-:Y:S01]  /*66a0*/  UMOV UR27, 0x8100010 ;  /* 0x08100010001b7882 */ /* 0x000fe20000000000 */
[----:B------:R-:W-:Y:S01]  /*66b0*/  UMOV UR4, UR35 ;  /* 0x0000002300047c82 */ /* 0x000fe20008000000 */
[----:B------:R-:W-:Y:S01]  /*66c0*/  UMOV UR5, URZ ;  /* 0x000000ff00057c82 */ /* 0x000fe20008000000 */
[----:B------:R-:W-:Y:S01]  /*66d0*/  UMOV UR30, 0x0 ;  /* 0x00000000001e7882 */ /* 0x000fe20000000000 */
[----:B------:R-:W-:Y:S01]  /*66e0*/  UMOV UR31, 0x8100010 ;  /* 0x08100010001f7882 */ /* 0x000fe20000000000 */
[----:B------:R0:W-:Y:S01]  /*66f0*/  UTCQMMA gdesc[UR18], gdesc[UR14], tmem[UR8], tmem[UR26], idesc[UR27], UPT ;  /* 0x00ff1a0e120075ea */ /* 0x0001e2000b800308 */
[----:B------:R-:W-:Y:S01]  /*6700*/  UMOV UR4, UR4 ;  /* 0x0000000400047c82 */ /* 0x000fe20008000000 */
[----:B------:R0:W-:Y:S01]  /*6710*/  UTCQMMA gdesc[UR20], gdesc[UR14], tmem[UR28], tmem[UR30], idesc[UR31], UPT ;  /* 0x00ff1e0e140075ea */ /* 0x0001e2000b80031c */
[----:B------:R0:W-:Y:S01]  /*6720*/  UTCBAR [UR4], URZ ;  /* 0x000000ff040073e9 */ /* 0x0001e200080000ff */
[----:B------:R-:W-:-:S02]  /*6730*/  NOP ;  /* 0x0000000000007918 */ /* 0x000fc40000000000 */
.L_x_18:
[----:B------:R-:W-:Y:S01]  /*6740*/  ISETP.GE.U32.AND P1, PT, R115, R114, PT ;  /* 0x000000727300720c */ /* 0x000fe20003f26070 */
[----:B------:R-:W-:Y:S01]  /*6750*/  UIADD3 UR25, UPT, UPT, UR25, 0x1, URZ ;  /* 0x0000000119197890 */ /* 0x000fe2000fffe0ff */
[----:B------:R-:W-:Y:S01]  /*6760*/  FFMA R112, R153, R112, R126 ;  /* 0x0000007099707223 */ /* 0x000fe2000000007e */
[----:B------:R-:W-:Y:S01]  /*6770*/  UIADD3 UR34, UPT, UPT, UR24, UR34, URZ ;  /* 0x0000002218227290 */ /* 0x000fe2000fffe0ff */
[----:B------:R-:W-:Y:S01]  /*6780*/  ISETP.GE.U32.AND.EX P1, PT, R122, RZ, PT, P1 ;  /* 0x000000ff7a00720c */ /* 0x000fe20003f26110 */
[----:B------:R-:W-:Y:S01]  /*6790*/  UISETP.GT.AND UP2, UPT, UR25, 0x1, UPT ;  /* 0x000000011900788c */ /* 0x000fe2000bf44270 */
[----:B------:R-:W-:Y:S01]  /*67a0*/  IMAD.IADD R117, R113, 0x1, R117 ;  /* 0x0000000171757824 */ /* 0x000fe200078e0275 */
[----:B------:R-:W-:Y:S02]  /*67b0*/  MOV R104, R119 ;  /* 0x0000007700687202 */ /* 0x000fe40000000f00 */
[----:B0-----:R-:W-:Y:S02]  /*67c0*/  USEL UR4, URZ, 0x1, !UP2 ;  /* 0x00000001ff047887 */ /* 0x001fe4000d000000 */
[----:B------:R-:W-:-:S04]  /*67d0*/  USEL UR25, UR25, URZ, !UP2 ;  /* 0x000000ff19197287 */ /* 0x000fc8000d000000 */
[----:B------:R-:W-:Y:S02]  /*67e0*/  LOP3.LUT R116, R116, UR4, RZ, 0x3c, !PT ;  /* 0x0000000474747c12 */ /* 0x000fe4000f8e3cff */
[----:B------:R-:W-:Y:S06]  /*67f0*/  @!P1 BRA `(.L_x_19) ;  /* 0xffffffd8002c9947 */ /* 0x000fec000383ffff */
[----:B------:R-:W-:Y:S01]  /*6800*/  ISETP.GE.AND P1, PT, R69, 0x1, PT ;  /* 0x000000014500780c */ /* 0x000fe20003f26270 */
[----:B------:R-:W-:-:S12]  /*6810*/  IMAD.MOV.U32 R104, RZ, RZ, R119 ;  /* 0x000000ffff687224 */ /* 0x000fd800078e0077 */
[----:B------:R-:W-:Y:S05]  /*6820*/  @!P1 BRA `(.L_x_14) ;  /* 0x0000000000109947 */ /* 0x000fea0003800000 */
[----:B------:R-:W-:-:S04]  /*6830*/  IMAD.U32 R3, R37, -0x80000000, RZ ;  /* 0x8000000025037824 */ /* 0x000fc800078e00ff */
[----:B------:R-:W0:Y:S02]  /*6840*/  SYNCS.PHASECHK.TRANS64.TRYWAIT P1, [UR35], R3 ;  /* 0x00000003ff0075a7 */ /* 0x000e240008021123 */
[----:B0-----:R-:W-:Y:S05]  /*6850*/  @!P1 BRA `(.L_x_20) ;  /* 0x0000002800989947 */ /* 0x001fea0003800000 */
.L_x_26:
[----:B------:R-:W-:-:S07]  /*6860*/  IMAD.MOV.U32 R104, RZ, RZ, R119 ;  /* 0x000000ffff687224 */ /* 0x000fce00078e0077 */
.L_x_14:
[----:B------:R-:W-:Y:S01]  /*6870*/  BAR.SYNC.DEFER_BLOCKING 0x0 ;  /* 0x0000000000007b1d */ /* 0x000fe20000010000 */
[C---:B------:R-:W-:Y:S01]  /*6880*/  FSETP.GT.AND P1, PT, |R112|.reuse, 8.50705917302346158658e+37, PT ;  /* 0x7e8000007000780b */ /* 0x040fe20003f24200 */
[C---:B------:R-:W-:Y:S01]  /*6890*/  FMUL R3, R112.reuse, 8388608 ;  /* 0x4b00000070037820 */ /* 0x040fe20000400000 */
[C---:B------:R-:W-:Y:S02]  /*68a0*/  FSETP.GEU.AND P3, PT, |R112|.reuse, 1.175494350822287508e-38, PT ;  /* 0x008000007000780b */ /* 0x040fe40003f6e200 */
[----:B------:R-:W-:-:S03]  /*68b0*/  FSETP.GEU.AND P2, PT, R112, 1.175494350822287508e-38, PT ;  /* 0x008000007000780b */ /* 0x000fc60003f4e000 */
[----:B------:R-:W0:Y:S01]  /*68c0*/  LDC R133, c[0x0][0x3e8] ;  /* 0x0000fa00ff857b82 */ /* 0x000e220000000800 */
[----:B------:R-:W3:Y:S01]  /*68d0*/  LDCU.64 UR4, c[0x0][0x3e0] ;  /* 0x00007c00ff0477ac */ /* 0x000ee20008000a00 */
[----:B------:R-:W-:Y:S02]  /*68e0*/  ISETP.GE.U32.AND P6, PT, R0, 0x20, PT ;  /* 0x000000200000780c */ /* 0x000fe40003fc6070 */
[----:B------:R-:W-:Y:S02]  /*68f0*/  FSEL R73, R3, R112, !P2 ;  /* 0x0000007003497208 */ /* 0x000fe40005000000 */
[----:B------:R-:W-:-:S03]  /*6900*/  @P1 FMUL R112, R112, 0.25 ;  /* 0x3e80000070701820 */ /* 0x000fc60000400000 */
[----:B------:R-:W-:Y:S02]  /*6910*/  VIADD R3, R73, 0xc0cafb0d ;  /* 0xc0cafb0d49037836 */ /* 0x000fe40000000000 */
[----:B------:R-:W-:-:S03]  /*6920*/  @!P3 FMUL R112, R112, 16777216 ;  /* 0x4b8000007070b820 */ /* 0x000fc60000400000 */
[----:B--2---:R-:W-:Y:S01]  /*6930*/  LOP3.LUT R68, R3, 0xff800000, RZ, 0xc0, !PT ;  /* 0xff80000003447812 */ /* 0x004fe200078ec0ff */
[----:B------:R-:W2:Y:S01]  /*6940*/  MUFU.RCP R69, R112 ;  /* 0x0000007000457308 */ /* 0x000ea20000001000 */
[----:B------:R-:W-:Y:S01]  /*6950*/  FSEL R3, RZ, -23, P2 ;  /* 0xc1b80000ff037808 */ /* 0x000fe20001000000 */
[----:B------:R-:W4:Y:S02]  /*6960*/  @!P0 SYNCS.CCTL.IV [UR10+0x7800] ;  /* 0x00780000ff0089b1 */ /* 0x000f24000800000a */
[----:B----4-:R-:W-:Y:S01]  /*6970*/  BAR.SYNC.DEFER_BLOCKING 0x0 ;  /* 0x0000000000007b1d */ /* 0x010fe20000010000 */
[----:B------:R-:W-:Y:S01]  /*6980*/  I2FP.F32.S32 R70, R68 ;  /* 0x0000004400467245 */ /* 0x000fe20000201400 */
[C---:B------:R-:W-:Y:S01]  /*6990*/  IMAD.IADD R68, R73.reuse, 0x1, -R68 ;  /* 0x0000000149447824 */ /* 0x040fe200078e0a44 */
[----:B------:R-:W-:Y:S01]  /*69a0*/  FSETP.NEU.AND P2, PT, R73, RZ, PT ;  /* 0x000000ff4900720b */ /* 0x000fe20003f4d000 */
[----:B---3--:R-:W-:Y:S01]  /*69b0*/  UIMAD UR4, UR9, UR4, URZ ;  /* 0x00000004090472a4 */ /* 0x008fe2000f8e02ff */
[----:B0-----:R-:W-:-:S02]  /*69c0*/  IMAD R77, R133, 0x25, RZ ;  /* 0x00000025854d7824 */ /* 0x001fc400078e02ff */
[----:B------:R-:W-:Y:S01]  /*69d0*/  FFMA.FTZ R70, R70, 1.1920928955078125e-07, R3 ;  /* 0x3400000046467823 */ /* 0x000fe20000010003 */
[----:B------:R-:W-:Y:S01]  /*69e0*/  IMAD.MOV.U32 R3, RZ, RZ, 0x3dc6b27f ;  /* 0x3dc6b27fff037424 */ /* 0x000fe200078e00ff */
[----:B-1----:R-:W0:Y:S01]  /*69f0*/  LDTM.x64 R4, tmem[UR11] ;  /* 0x0000000b000479ee */ /* 0x002e220008340000 */
[----:B------:R-:W-:Y:S01]  /*6a00*/  FADD R68, R68, -1 ;  /* 0xbf80000044447421 */ /* 0x000fe20000000000 */
[C---:B------:R-:W-:Y:S02]  /*6a10*/  IMAD R75, R133.reuse, 0x24, RZ ;  /* 0x00000024854b7824 */ /* 0x040fe400078e02ff */
[C---:B------:R-:W-:Y:S02]  /*6a20*/  IMAD R89, R133.reuse, 0x2b, RZ ;  /* 0x0000002b85597824 */ /* 0x040fe400078e02ff */
[----:B------:R-:W-:Y:S01]  /*6a30*/  FFMA.FTZ R3, R68, R3, -0.16845393180847167969 ;  /* 0xbe2c7f3044037423 */ /* 0x000fe20000010003 */
[C---:B------:R-:W-:Y:S02]  /*6a40*/  IMAD R87, R133.reuse, 0x2a, RZ ;  /* 0x0000002a85577824 */ /* 0x040fe400078e02ff */
[----:B------:R-:W-:-:S02]  /*6a50*/  IMAD R149, R133, 0x31, RZ ;  /* 0x0000003185957824 */ /* 0x000fc400078e02ff */
[C---:B------:R-:W-:Y:S02]  /*6a60*/  IMAD R147, R133.reuse, 0x30, RZ ;  /* 0x0000003085937824 */ /* 0x040fe400078e02ff */
[C---:B------:R-:W-:Y:S02]  /*6a70*/  IMAD R165, R133.reuse, 0x37, RZ ;  /* 0x0000003785a57824 */ /* 0x040fe400078e02ff */
[C---:B------:R-:W-:Y:S01]  /*6a80*/  IMAD R163, R133.reuse, 0x36, RZ ;  /* 0x0000003685a37824 */ /* 0x040fe200078e02ff */
[----:B------:R-:W1:Y:S01]  /*6a90*/  @!P0 SYNCS.CCTL.IV [UR10+0x7808] ;  /* 0x00780800ff0089b1 */ /* 0x000e62000800000a */
[C---:B------:R-:W-:Y:S01]  /*6aa0*/  IMAD R175, R133.reuse, 0x39, RZ ;  /* 0x0000003985af7824 */ /* 0x040fe200078e02ff */
[----:B------:R-:W-:Y:S01]  /*6ab0*/  NOP ;  /* 0x0000000000007918 */ /* 0x000fe20000000000 */
[C---:B------:R-:W-:Y:S02]  /*6ac0*/  IMAD R85, R133.reuse, 0x29, RZ ;  /* 0x0000002985557824 */ /* 0x040fe400078e02ff */
[----:B------:R-:W-:-:S02]  /*6ad0*/  IMAD R177, R133, 0x3a, RZ ;  /* 0x0000003a85b17824 */ /* 0x000fc400078e02ff */
[----:B------:R-:W-:Y:S02]  /*6ae0*/  IMAD R179, R133, 0x3b, RZ ;  /* 0x0000003b85b37824 */ /* 0x000fe400078e02ff */
[----:B0-----:R-:W-:Y:S01]  /*6af0*/  @P1 FMUL R5, R5, 0.25 ;  /* 0x3e80000005051820 */ /* 0x001fe20000400000 */
[----:B------:R-:W-:Y:S01]  /*6b00*/  @P1 FMUL R8, R8, 0.25 ;  /* 0x3e80000008081820 */ /* 0x000fe20000400000 */
[----:B------:R-:W-:Y:S01]  /*6b10*/  @P1 FMUL R9, R9, 0.25 ;  /* 0x3e80000009091820 */ /* 0x000fe20000400000 */
[----:B------:R-:W-:Y:S01]  /*6b20*/  @P1 FMUL R4, R4, 0.25 ;  /* 0x3e80000004041820 */ /* 0x000fe20000400000 */
[----:B------:R-:W-:Y:S01]  /*6b30*/  @!P3 FMUL R5, R5, 16777216 ;  /* 0x4b8000000505b820 */ /* 0x000fe20000400000 */
[----:B------:R-:W-:Y:S01]  /*6b40*/  @!P3 FMUL R8, R8, 16777216 ;  /* 0x4b8000000808b820 */ /* 0x000fe20000400000 */
[----:B------:R-:W-:Y:S01]  /*6b50*/  @!P3 FMUL R9, R9, 16777216 ;  /* 0x4b8000000909b820 */ /* 0x000fe20000400000 */
[----:B------:R-:W-:Y:S01]  /*6b60*/  @P1 FMUL R6, R6, 0.25 ;  /* 0x3e80000006061820 */ /* 0x000fe20000400000 */
[C---:B--2---:R-:W-:Y:S01]  /*6b70*/  FMUL R71, R69.reuse, R5 ;  /* 0x0000000545477220 */ /* 0x044fe20000400000 */
[C---:B------:R-:W-:Y:S01]  /*6b80*/  FFMA.FTZ R5, R68.reuse, R3, 0.1716887056827545166 ;  /* 0x3e2fcf2a44057423 */ /* 0x040fe20000010003 */
[C---:B------:R-:W-:Y:S01]  /*6b90*/  FMUL R93, R69.reuse, R8 ;  /* 0x00000008455d7220 */ /* 0x040fe20000400000 */
[----:B------:R-:W-:Y:S01]  /*6ba0*/  FMUL R8, R69, R9 ;  /* 0x0000000945087220 */ /* 0x000fe20000400000 */
[----:B------:R-:W-:Y:S01]  /*6bb0*/  @P1 FMUL R7, R7, 0.25 ;  /* 0x3e80000007071820 */ /* 0x000fe20000400000 */
[----:B------:R-:W-:Y:S01]  /*6bc0*/  FFMA.FTZ R5, R68, R5, -0.17900948226451873779 ;  /* 0xbe374e4344057423 */ /* 0x000fe20000010005 */
[----:B------:R-:W-:Y:S01]  /*6bd0*/  @P1 FMUL R10, R10, 0.25 ;  /* 0x3e8000000a0a1820 */ /* 0x000fe20000400000 */
[----:B------:R-:W-:Y:S01]  /*6be0*/  @P1 FMUL R11, R11, 0.25 ;  /* 0x3e8000000b0b1820 */ /* 0x000fe20000400000 */
[----:B------:R-:W-:Y:S01]  /*6bf0*/  @P1 FMUL R12, R12, 0.25 ;  /* 0x3e8000000c0c1820 */ /* 0x000fe20000400000 */
[----:B------:R-:W-:Y:S01]  /*6c00*/  FFMA.FTZ R5, R68, R5, 0.20512372255325317383 ;  /* 0x3e520bf444057423 */ /* 0x000fe20000010005 */
[----:B------:R-:W-:Y:S01]  /*6c10*/  @P1 FMUL R13, R13, 0.25 ;  /* 0x3e8000000d0d1820 */ /* 0x000fe20000400000 */
[----:B------:R-:W-:Y:S01]  /*6c20*/  @P1 FMUL R14, R14, 0.25 ;  /* 0x3e8000000e0e1820 */ /* 0x000fe20000400000 */
[----:B------:R-:W-:Y:S01]  /*6c30*/  @P1 FMUL R15, R15, 0.25 ;  /* 0x3e8000000f0f1820 */ /* 0x000fe20000400000 */
[----:B------:R-:W-:Y:S01]  /*6c40*/  FFMA.FTZ R5, R68, R5, -0.24046532809734344482 ;  /* 0xbe763c8b44057423 */ /* 0x000fe20000010005 */
[----:B------:R-:W-:Y:S01]  /*6c50*/  @P1 FMUL R16, R16, 0.25 ;  /* 0x3e80000010101820 */ /* 0x000fe20000400000 */
[----:B------:R-:W-:Y:S01]  /*6c60*/  @P1 FMUL R17, R17, 0.25 ;  /* 0x3e80000011111820 */ /* 0x000fe20000400000 */
[----:B------:R-:W-:Y:S01]  /*6c70*/  @P1 FMUL R18, R18, 0.25 ;  /* 0x3e80000012121820 */ /* 0x000fe20000400000 */
[----:B------:R-:W-:Y:S01]  /*6c80*/  FFMA.FTZ R5, R68, R5, 0.28857114911079406738 ;  /* 0x3e93bf9944057423 */ /* 0x000fe20000010005 */
[----:B------:R-:W-:Y:S01]  /*6c90*/  @P1 FMUL R19, R19, 0.25 ;  /* 0x3e80000013131820 */ /* 0x000fe20000400000 */
[----:B------:R-:W-:Y:S01]  /*6ca0*/  @P1 FMUL R20, R20, 0.25 ;  /* 0x3e80000014141820 */ /* 0x000fe20000400000 */
[----:B------:R-:W-:Y:S01]  /*6cb0*/  @P1 FMUL R21, R21, 0.25 ;  /* 0x3e80000015151820 */ /* 0x000fe20000400000 */
[----:B------:R-:W-:Y:S01]  /*6cc0*/  FFMA.FTZ R5, R68, R5, -0.36067417263984680176 ;  /* 0xbeb8aa4944057423 */ /* 0x000fe20000010005 */
[----:B------:R-:W-:Y:S01]  /*6cd0*/  @P1 FMUL R22, R22, 0.25 ;  /* 0x3e80000016161820 */ /* 0x000fe20000400000 */
[----:B------:R-:W-:Y:S01]  /*6ce0*/  @P1 FMUL R23, R23, 0.25 ;  /* 0x3e80000017171820 */ /* 0x000fe20000400000 */
[----:B------:R-:W-:Y:S01]  /*6cf0*/  @P1 FMUL R24, R24, 0.25 ;  /* 0x3e80000018181820 */ /* 0x000fe20000400000 */
[----:B------:R-:W-:Y:S01]  /*6d00*/  FFMA.FTZ R5, R68, R5, 0.48089820146560668945 ;  /* 0x3ef6384a44057423 */ /* 0x000fe20000010005 */
[----:B------:R-:W-:Y:S01]  /*6d10*/  @P1 FMUL R25, R25, 0.25 ;  /* 0x3e80000019191820 */ /* 0x000fe20000400000 */
        /* <DEDUP_REMOVED lines=42> */
[----:B------:R-:W-:Y:S01]  /*6fc0*/  F2FP.SATFINITE.E4M3.F32.PACK_AB_MERGE_C R93, R8, R93, RZ ;  /* 0x0000005d085d723e */ /* 0x000fe200048070ff */
[----:B------:R-:W-:Y:S01]  /*6fd0*/  FFMA.FTZ R5, R68, R5, -0.72134751081466674805 ;  /* 0xbf38aa3b44057423 */ /* 0x000fe20000010005 */
[----:B------:R-:W-:Y:S01]  /*6fe0*/  ISETP.GE.U32.AND P1, PT, R73, 0x7f800000, PT ;  /* 0x7f8000004900780c */ /* 0x000fe20003f26070 */
[----:B------:R-:W0:Y:S01]  /*6ff0*/  LDC.64 R8, c[0x0][0x398] ;  /* 0x0000e600ff087b82 */ /* 0x000e220000000a00 */
[----:B------:R-:W-:Y:S01]  /*7000*/  @!P3 FMUL R4, R4, 16777216 ;  /* 0x4b8000000404b820 */ /* 0x000fe20000400000 */
[----:B------:R-:W-:Y:S01]  /*7010*/  FMUL R5, R68, R5 ;  /* 0x0000000544057220 */ /* 0x000fe20000400000 */
[----:B------:R-:W-:Y:S01]  /*7020*/  @!P3 FMUL R6, R6, 16777216 ;  /* 0x4b8000000606b820 */ /* 0x000fe20000400000 */
[----:B------:R-:W-:Y:S01]  /*7030*/  @!P3 FMUL R7, R7, 16777216 ;  /* 0x4b8000000707b820 */ /* 0x000fe20000400000 */
[C---:B------:R-:W-:Y:S01]  /*7040*/  FMUL R4, R69.reuse, R4 ;  /* 0x0000000445047220 */ /* 0x040fe20000400000 */
[----:B------:R-:W-:Y:S01]  /*7050*/  FMUL R5, R68, R5 ;  /* 0x0000000544057220 */ /* 0x000fe20000400000 */
[----:B------:R-:W-:Y:S01]  /*7060*/  @!P3 FMUL R16, R16, 16777216 ;  /* 0x4b8000001010b820 */ /* 0x000fe20000400000 */
[----:B------:R-:W-:Y:S01]  /*7070*/  FMUL R91, R69, R6 ;  /* 0x00000006455b7220 */ /* 0x000fe20000400000 */
[----:B------:R-:W-:Y:S01]  /*7080*/  @!P3 FMUL R17, R17, 16777216 ;  /* 0x4b8000001111b820 */ /* 0x000fe20000400000 */
[----:B------:R-:W-:Y:S01]  /*7090*/  F2FP.SATFINITE.E4M3.F32.PACK_AB_MERGE_C R3, R71, R4, RZ ;  /* 0x000000044703723e */ /* 0x000fe200048070ff */
[----:B------:R-:W-:Y:S01]  /*70a0*/  FFMA.FTZ R5, R68, 1.4426950216293334961, R5 ;  /* 0x3fb8aa3b44057823 */ /* 0x000fe20000010005 */
[----:B------:R-:W-:-:S02]  /*70b0*/  @P1 IMAD.MOV.U32 R4, RZ, RZ, 0x7f800000 ;  /* 0x7f800000ff041424 */ /* 0x000fc400078e00ff */
[----:B------:R-:W-:Y:S01]  /*70c0*/  FMUL R6, R69, R7 ;  /* 0x0000000745067220 */ /* 0x000fe20000400000 */
[----:B------:R-:W-:Y:S02]  /*70d0*/  IMAD R7, R2, UR5, RZ ;  /* 0x0000000502077c24 */ /* 0x000fe4000f8e02ff */
[----:B------:R-:W-:Y:S01]  /*70e0*/  FADD R5, R70, R5 ;  /* 0x0000000546057221 */ /* 0x000fe20000000000 */
[----:B------:R-:W-:Y:S01]  /*70f0*/  @P1 FFMA.FTZ R5, R73, R4, +INF ;  /* 0x7f80000049051423 */ /* 0x000fe20000010004 */
[----:B------:R-:W-:Y:S01]  /*7100*/  @!P3 FMUL R14, R14, 16777216 ;  /* 0x4b8000000e0eb820 */ /* 0x000fe20000400000 */
[----:B------:R-:W-:Y:S01]  /*7110*/  FMUL R101, R69, R16 ;  /* 0x0000001045657220 */ /* 0x000fe20000400000 */
[----:B------:R-:W-:Y:S01]  /*7120*/  @!P3 FMUL R15, R15, 16777216 ;  /* 0x4b8000000f0fb820 */ /* 0x000fe20000400000 */
[----:B------:R-:W-:Y:S01]  /*7130*/  @!P3 FMUL R28, R28, 16777216 ;  /* 0x4b8000001c1cb820 */ /* 0x000fe20000400000 */
[----:B------:R-:W-:Y:S01]  /*7140*/  FMUL R16, R69, R17 ;  /* 0x0000001145107220 */ /* 0x000fe20000400000 */
[----:B------:R-:W-:Y:S01]  /*7150*/  USHF.R.S32.HI UR5, URZ, 0x1f, UR4 ;  /* 0x0000001fff057899 */ /* 0x000fe20008011404 */
[----:B------:R-:W-:Y:S01]  /*7160*/  FSEL R5, R5, -INF , P2 ;  /* 0xff80000005057808 */ /* 0x000fe20001000000 */
[----:B------:R-:W-:Y:S01]  /*7170*/  @!P3 FMUL R29, R29, 16777216 ;  /* 0x4b8000001d1db820 */ /* 0x000fe20000400000 */
[----:B------:R-:W-:Y:S01]  /*7180*/  F2FP.SATFINITE.E4M3.F32.PACK_AB_MERGE_C R91, R6, R91, RZ ;  /* 0x0000005b065b723e */ /* 0x000fe200048070ff */
[----:B------:R-:W-:Y:S01]  /*7190*/  IMAD R17, R133, 0x7, RZ ;  /* 0x0000000785117824 */ /* 0x000fe200078e02ff */
[----:B0-----:R-:W-:Y:S01]  /*71a0*/  IADD3 R4, P1, P2, R7, UR4, R8 ;  /* 0x0000000407047c10 */ /* 0x001fe2000fa3e008 */
[C---:B------:R-:W-:Y:S01]  /*71b0*/  FMUL R99, R69.reuse, R14 ;  /* 0x0000000e45637220 */ /* 0x040fe20000400000 */
[----:B------:R-:W-:Y:S01]  /*71c0*/  SHF.R.S32.HI R6, RZ, 0x1f, R7 ;  /* 0x0000001fff067819 */ /* 0x000fe20000011407 */
[----:B------:R-:W-:Y:S01]  /*71d0*/  @!P3 FMUL R26, R26, 16777216 ;  /* 0x4b8000001a1ab820 */ /* 0x000fe20000400000 */
[C---:B------:R-:W-:Y:S01]  /*71e0*/  FMUL R14, R69.reuse, R15 ;  /* 0x0000000f450e7220 */ /* 0x040fe20000400000 */
[----:B------:R-:W-:Y:S01]  /*71f0*/  FMUL R113, R69, R28 ;  /* 0x0000001c45717220 */ /* 0x000fe20000400000 */
[----:B------:R-:W-:Y:S01]  /*7200*/  @!P3 FMUL R27, R27, 16777216 ;  /* 0x4b8000001b1bb820 */ /* 0x000fe20000400000 */
[----:B------:R-:W-:Y:S01]  /*7210*/  @!P3 FMUL R40, R40, 16777216 ;  /* 0x4b8000002828b820 */ /* 0x000fe20000400000 */
[----:B------:R-:W-:Y:S01]  /*7220*/  FMUL R28, R69, R29 ;  /* 0x0000001d451c7220 */ /* 0x000fe20000400000 */
[----:B------:R-:W-:Y:S01]  /*7230*/  F2FP.SATFINITE.E4M3.F32.PACK_AB_MERGE_C R101, R16, R101, RZ ;  /* 0x000000651065723e */ /* 0x000fe200048070ff */
[----:B------:R-:W-:Y:S01]  /*7240*/  FFMA R104, R5, 0.69314718246459960938, R104 ;  /* 0x3f31721805687823 */ /* 0x000fe20000000068 */
[----:B------:R-:W-:-:S02]  /*7250*/  IMAD R15, R133, 0x6, RZ ;  /* 0x00000006850f7824 */ /* 0x000fc400078e02ff */
[----:B------:R-:W-:Y:S01]  /*7260*/  @!P3 FMUL R41, R41, 16777216 ;  /* 0x4b8000002929b820 */ /* 0x000fe20000400000 */
[----:B------:R-:W-:Y:S01]  /*7270*/  IADD3.X R5, PT, PT, R6, UR5, R9, P1, P2 ;  /* 0x0000000506057c10 */ /* 0x000fe20008fe4409 */
[----:B------:R-:W-:Y:S01]  /*7280*/  IMAD R29, R133, 0xd, RZ ;  /* 0x0000000d851d7824 */ /* 0x000fe200078e02ff */
[----:B------:R-:W-:Y:S01]  /*7290*/  IADD3 R16, P0, PT, R17, R4, RZ ;  /* 0x0000000411107210 */ /* 0x000fe20007f1e0ff */
[C---:B------:R-:W-:Y:S01]  /*72a0*/  FMUL R111, R69.reuse, R26 ;  /* 0x0000001a456f7220 */ /* 0x040fe20000400000 */
[----:B------:R-:W-:Y:S01]  /*72b0*/  @!P3 FMUL R38, R38, 16777216 ;  /* 0x4b8000002626b820 */ /* 0x000fe20000400000 */
[C---:B------:R-:W-:Y:S01]  /*72c0*/  FMUL R26, R69.reuse, R27 ;  /* 0x0000001b451a7220 */ /* 0x040fe20000400000 */
[----:B------:R-:W-:Y:S01]  /*72d0*/  FMUL R125, R69, R40 ;  /* 0x00000028457d7220 */ /* 0x000fe20000400000 */
[----:B------:R-:W-:Y:S01]  /*72e0*/  F2FP.SATFINITE.E4M3.F32.PACK_AB_MERGE_C R99, R14, R99, RZ ;  /* 0x000000630e63723e */ /* 0x000fe200048070ff */
[----:B------:R-:W-:Y:S01]  /*72f0*/  @!P3 FMUL R39, R39, 16777216 ;  /* 0x4b8000002727b820 */ /* 0x000fe20000400000 */
[----:B------:R-:W-:Y:S01]  /*7300*/  @!P3 FMUL R52, R52, 16777216 ;  /* 0x4b8000003434b820 */ /* 0x000fe20000400000 */
[----:B------:R-:W-:Y:S01]  /*7310*/  FMUL R40, R69, R41 ;  /* 0x0000002945287220 */ /* 0x000fe20000400000 */
[----:B------:R-:W-:Y:S01]  /*7320*/  F2FP.SATFINITE.E4M3.F32.PACK_AB_MERGE_C R113, R28, R113, RZ ;  /* 0x000000711c71723e */ /* 0x000fe200048070ff */
[----:B------:R-:W-:Y:S01]  /*7330*/  IMAD R27, R133, 0xc, RZ ;  /* 0x0000000c851b7824 */ /* 0x000fe200078e02ff */
[-C--:B------:R-:W-:Y:S01]  /*7340*/  IADD3 R14, P1, PT, R15, R4.reuse, RZ ;  /* 0x000000040f0e7210 */ /* 0x080fe20007f3e0ff */
[----:B------:R-:W-:Y:S01]  /*7350*/  @!P3 FMUL R12, R12, 16777216 ;  /* 0x4b8000000c0cb820 */ /* 0x000fe20000400000 */
[----:B------:R-:W-:Y:S01]  /*7360*/  LEA.HI.X.SX32 R17, R17, R5, 0x1, P0 ;  /* 0x0000000511117211 */ /* 0x000fe200000f0eff */
[----:B------:R-:W-:Y:S01]  /*7370*/  @!P3 FMUL R53, R53, 16777216 ;  /* 0x4b8000003535b820 */ /* 0x000fe20000400000 */
[----:B------:R-:W-:Y:S01]  /*7380*/  IMAD R41, R133, 0x13, RZ ;  /* 0x0000001385297824 */ /* 0x000fe200078e02ff */
[----:B------:R-:W-:Y:S01]  /*7390*/  IADD3 R28, P0, PT, R29, R4, RZ ;  /* 0x000000041d1c7210 */ /* 0x000fe20007f1e0ff */
[----:B------:R-:W-:Y:S01]  /*73a0*/  @!P3 FMUL R13, R13, 16777216 ;  /* 0x4b8000000d0db820 */ /* 0x000fe20000400000 */
[C---:B------:R-:W-:Y:S01]  /*73b0*/  FMUL R123, R69.reuse, R38 ;  /* 0x00000026457b7220 */ /* 0x040fe20000400000 */
[----:B------:R-:W-:Y:S01]  /*73c0*/  @!P3 FMUL R50, R50, 16777216 ;  /* 0x4b8000003232b820 */ /* 0x000fe20000400000 */
[C---:B------:R-:W-:Y:S01]  /*73d0*/  FMUL R38, R69.reuse, R39 ;  /* 0x0000002745267220 */ /* 0x040fe20000400000 */
[----:B------:R-:W-:Y:S01]  /*73e0*/  FMUL R153, R69, R52 ;  /* 0x0000003445997220 */ /* 0x000fe20000400000 */
[----:B------:R-:W-:Y:S01]  /*73f0*/  F2FP.SATFINITE.E4M3.F32.PACK_AB_MERGE_C R111, R26, R111, RZ ;  /* 0x0000006f1a6f723e */ /* 0x000fe200048070ff */
[----:B------:R-:W-:Y:S01]  /*7400*/  @!P3 FMUL R51, R51, 16777216 ;  /* 0x4b8000003333b820 */ /* 0x000fe20000400000 */
[----:B------:R-:W-:Y:S01]  /*7410*/  LEA.HI.X.SX32 R15, R15, R5, 0x1, P1 ;  /* 0x000000050f0f7211 */ /* 0x000fe200008f0eff */
[----:B------:R-:W-:Y:S01]  /*7420*/  @!P3 FMUL R62, R62, 16777216 ;  /* 0x4b8000003e3eb820 */ /* 0x000fe20000400000 */
[----:B------:R-:W-:Y:S01]  /*7430*/  @!P3 FMUL R63, R63, 16777216 ;  /* 0x4b8000003f3fb820 */ /* 0x000fe20000400000 */
[----:B------:R-:W-:Y:S01]  /*7440*/  @!P3 FMUL R64, R64, 16777216 ;  /* 0x4b8000004040b820 */ /* 0x000fe20000400000 */
[C---:B------:R-:W-:Y:S01]  /*7450*/  FMUL R97, R69.reuse, R12 ;  /* 0x0000000c45617220 */ /* 0x040fe20000400000 */
[----:B------:R-:W-:Y:S01]  /*7460*/  FMUL R52, R69, R53 ;  /* 0x0000003545347220 */ /* 0x000fe20000400000 */
[----:B------:R-:W-:Y:S01]  /*7470*/  F2FP.SATFINITE.E4M3.F32.PACK_AB_MERGE_C R125, R40, R125, RZ ;  /* 0x0000007d287d723e */ /* 0x000fe200048070ff */
[----:B------:R-:W-:Y:S01]  /*7480*/  IMAD R39, R133, 0x12, RZ ;  /* 0x0000001285277824 */ /* 0x000fe200078e02ff */
[-C--:B------:R-:W-:Y:S01]  /*7490*/  IADD3 R26, P1, PT, R27, R4.reuse, RZ ;  /* 0x000000041b1a7210 */ /* 0x080fe20007f3e0ff */
[----:B------:R-:W-:Y:S01]  /*74a0*/  @!P3 FMUL R24, R24, 16777216 ;  /* 0x4b8000001818b820 */ /* 0x000fe20000400000 */
[----:B------:R-:W-:Y:S01]  /*74b0*/  LEA.HI.X.SX32 R29, R29, R5, 0x1, P0 ;  /* 0x000000051d1d7211 */ /* 0x000fe200000f0eff */
[----:B------:R-:W-:Y:S01]  /*74c0*/  @!P3 FMUL R65, R65, 16777216 ;  /* 0x4b8000004141b820 */ /* 0x000fe20000400000 */
[----:B------:R-:W-:Y:S01]  /*74d0*/  @!P3 FMUL R66, R66, 16777216 ;  /* 0x4b8000004242b820 */ /* 0x000fe20000400000 */
[----:B------:R-:W-:Y:S01]  /*74e0*/  @!P3 FMUL R67, R67, 16777216 ;  /* 0x4b8000004343b820 */ /* 0x000fe20000400000 */
[----:B------:R-:W-:Y:S01]  /*74f0*/  FMUL R12, R69, R13 ;  /* 0x0000000d450c7220 */ /* 0x000fe20000400000 */
[----:B------:R-:W-:Y:S01]  /*7500*/  IMAD R53, R133, 0x19, RZ ;  /* 0x0000001985357824 */ /* 0x000fe200078e02ff */
[----:B------:R-:W-:Y:S01]  /*7510*/  IADD3 R40, P0, PT, R41, R4, RZ ;  /* 0x0000000429287210 */ /* 0x000fe20007f1e0ff */
[----:B------:R-:W-:Y:S01]  /*7520*/  @!P3 FMUL R25, R25, 16777216 ;  /* 0x4b8000001919b820 */ /* 0x000fe20000400000 */
[----:B------:R-:W-:-:S02]  /*7530*/  IMAD R13, R133, 0x5, RZ ;  /* 0x00000005850d7824 */ /* 0x000fc400078e02ff */
[C---:B------:R-:W-:Y:S01]  /*7540*/  FMUL R143, R69.reuse, R50 ;  /* 0x00000032458f7220 */ /* 0x040fe20000400000 */
[C---:B------:R-:W-:Y:S01]  /*7550*/  FMUL R50, R69.reuse, R51 ;  /* 0x0000003345327220 */ /* 0x040fe20000400000 */
[C---:B------:R-:W-:Y:S01]  /*7560*/  FMUL R90, R69.reuse, R62 ;  /* 0x0000003e455a7220 */ /* 0x040fe20000400000 */
[C---:B------:R-:W-:Y:S01]  /*7570*/  FMUL R63, R69.reuse, R63 ;  /* 0x0000003f453f7220 */ /* 0x040fe20000400000 */
[C---:B------:R-:W-:Y:S01]  /*7580*/  FMUL R189, R69.reuse, R64 ;  /* 0x0000004045bd7220 */ /* 0x040fe20000400000 */
[----:B------:R-:W-:Y:S01]  /*7590*/  F2FP.SATFINITE.E4M3.F32.PACK_AB_MERGE_C R123, R38, R123, RZ ;  /* 0x0000007b267b723e */ /* 0x000fe200048070ff */
[----:B------:R-:W-:Y:S01]  /*75a0*/  FMUL R109, R69, R24 ;  /* 0x00000018456d7220 */ /* 0x000fe20000400000 */
[----:B------:R-:W-:Y:S01]  /*75b0*/  LEA.HI.X.SX32 R27, R27, R5, 0x1, P1 ;  /* 0x000000051b1b7211 */ /* 0x000fe200008f0eff */
[C---:B------:R-:W-:Y:S01]  /*75c0*/  FMUL R62, R69.reuse, R65 ;  /* 0x00000041453e7220 */ /* 0x040fe20000400000 */
[C---:B------:R-:W-:Y:S01]  /*75d0*/  FMUL R187, R69.reuse, R66 ;  /* 0x0000004245bb7220 */ /* 0x040fe20000400000 */
[----:B------:R-:W-:Y:S01]  /*75e0*/  FMUL R64, R69, R67 ;  /* 0x0000004345407220 */ /* 0x000fe20000400000 */
[----:B------:R-:W-:Y:S01]  /*75f0*/  F2FP.SATFINITE.E4M3.F32.PACK_AB_MERGE_C R153, R52, R153, RZ ;  /* 0x000000993499723e */ /* 0x000fe200048070ff */
[----:B------:R-:W-:Y:S01]  /*7600*/  IMAD R51, R133, 0x18, RZ ;  /* 0x0000001885337824 */ /* 0x000fe200078e02ff */
[-C--:B------:R-:W-:Y:S01]  /*7610*/  IADD3 R38, P1, PT, R39, R4.reuse, RZ ;  /* 0x0000000427267210 */ /* 0x080fe20007f3e0ff */
[----:B------:R-:W-:Y:S01]  /*7620*/  @!P3 FMUL R36, R36, 16777216 ;  /* 0x4b8000002424b820 */ /* 0x000fe20000400000 */
[----:B------:R-:W-:Y:S01]  /*7630*/  LEA.HI.X.SX32 R41, R41, R5, 0x1, P0 ;  /* 0x0000000529297211 */ /* 0x000fe200000f0eff */
[----:B------:R-:W-:Y:S01]  /*7640*/  FMUL R24, R69, R25 ;  /* 0x0000001945187220 */ /* 0x000fe20000400000 */
[----:B------:R-:W-:Y:S01]  /*7650*/  F2FP.SATFINITE.E4M3.F32.PACK_AB_MERGE_C R97, R12, R97, RZ ;  /* 0x000000610c61723e */ /* 0x000fe200048070ff */
[----:B------:R-:W-:Y:S01]  /*7660*/  IMAD R65, R133, 0x1f, RZ ;  /* 0x0000001f85417824 */ /* 0x000fe200078e02ff */
[-C--:B------:R-:W-:Y:S01]  /*7670*/  IADD3 R52, P0, PT, R53, R4.reuse, RZ ;  /* 0x0000000435347210 */ /* 0x080fe20007f1e0ff */
[----:B------:R-:W-:Y:S01]  /*7680*/  @!P3 FMUL R37, R37, 16777216 ;  /* 0x4b8000002525b820 */ /* 0x000fe20000400000 */
[----:B------:R-:W-:Y:S01]  /*7690*/  IMAD R25, R133, 0xb, RZ ;  /* 0x0000000b85197824 */ /* 0x000fe200078e02ff */
[----:B------:R-:W-:Y:S01]  /*76a0*/  IADD3 R12, P2, PT, R13, R4, RZ ;  /* 0x000000040d0c7210 */ /* 0x000fe20007f5e0ff */
[----:B------:R-:W-:Y:S01]  /*76b0*/  @!P3 FMUL R10, R10, 16777216 ;  /* 0x4b8000000a0ab820 */ /* 0x000fe20000400000 */
[----:B------:R-:W-:Y:S01]  /*76c0*/  F2FP.SATFINITE.E4M3.F32.PACK_AB_MERGE_C R143, R50, R143, RZ ;  /* 0x0000008f328f723e */ /* 0x000fe200048070ff */
[----:B------:R-:W-:Y:S01]  /*76d0*/  @!P3 FMUL R18, R18, 16777216 ;  /* 0x4b8000001212b820 */ /* 0x000fe20000400000 */
[----:B------:R-:W-:Y:S01]  /*76e0*/  F2FP.SATFINITE.E4M3.F32.PACK_AB_MERGE_C R90, R63, R90, RZ ;  /* 0x0000005a3f5a723e */ /* 0x000fe200048070ff */
[----:B------:R-:W-:Y:S01]  /*76f0*/  FMUL R121, R69, R36 ;  /* 0x0000002445797220 */ /* 0x000fe20000400000 */
[----:B------:R-:W-:Y:S01]  /*7700*/  LEA.HI.X.SX32 R39, R39, R5, 0x1, P1 ;  /* 0x0000000527277211 */ /* 0x000fe200008f0eff */
[----:B------:R-:W-:Y:S01]  /*7710*/  IMAD R63, R133, 0x1e, RZ ;  /* 0x0000001e853f7824 */ /* 0x000fe200078e02ff */
[----:B------:R-:W-:Y:S01]  /*7720*/  F2FP.SATFINITE.E4M3.F32.PACK_AB_MERGE_C R187, R64, R187, RZ ;  /* 0x000000bb40bb723e */ /* 0x000fe200048070ff */
[----:B------:R-:W-:Y:S01]  /*7730*/  @!P3 FMUL R11, R11, 16777216 ;  /* 0x4b8000000b0bb820 */ /* 0x000fe20000400000 */
[-C--:B------:R-:W-:Y:S01]  /*7740*/  IADD3 R50, P1, PT, R51, R4.reuse, RZ ;  /* 0x0000000433327210 */ /* 0x080fe20007f3e0ff */
[----:B------:R-:W-:Y:S01]  /*7750*/  @!P3 FMUL R19, R19, 16777216 ;  /* 0x4b8000001313b820 */ /* 0x000fe20000400000 */
[----:B------:R-:W-:Y:S01]  /*7760*/  LEA.HI.X.SX32 R53, R53, R5, 0x1, P0 ;  /* 0x0000000535357211 */ /* 0x000fe200000f0eff */
[----:B------:R-:W-:Y:S01]  /*7770*/  @!P3 FMUL R48, R48, 16777216 ;  /* 0x4b8000003030b820 */ /* 0x000fe20000400000 */
[----:B------:R-:W-:Y:S01]  /*7780*/  FMUL R36, R69, R37 ;  /* 0x0000002545247220 */ /* 0x000fe20000400000 */
[----:B------:R-:W-:Y:S01]  /*7790*/  F2FP.SATFINITE.E4M3.F32.PACK_AB_MERGE_C R109, R24, R109, RZ ;  /* 0x0000006d186d723e */ /* 0x000fe200048070ff */
[----:B------:R-:W-:Y:S01]  /*77a0*/  IMAD.SHL.U32 R7, R133, 0x2, RZ ;  /* 0x0000000285077824 */ /* 0x000fe200078e00ff */
[----:B------:R-:W-:Y:S01]  /*77b0*/  LEA.HI.X.SX32 R13, R13, R5, 0x1, P2 ;  /* 0x000000050d0d7211 */ /* 0x000fe200010f0eff */
[----:B------:R-:W-:Y:S01]  /*77c0*/  @!P3 FMUL R49, R49, 16777216 ;  /* 0x4b8000003131b820 */ /* 0x000fe20000400000 */
[-C--:B------:R-:W-:Y:S01]  /*77d0*/  IADD3 R64, P0, PT, R65, R4.reuse, RZ ;  /* 0x0000000441407210 */ /* 0x080fe20007f1e0ff */
[----:B------:R-:W-:Y:S01]  /*77e0*/  IMAD R37, R133, 0x11, RZ ;  /* 0x0000001185257824 */ /* 0x000fe200078e02ff */
[----:B------:R-:W-:Y:S01]  /*77f0*/  IADD3 R24, P2, PT, R25, R4, RZ ;  /* 0x0000000419187210 */ /* 0x000fe20007f5e0ff */
[C---:B------:R-:W-:Y:S01]  /*7800*/  FMUL R95, R69.reuse, R10 ;  /* 0x0000000a455f7220 */ /* 0x040fe20000400000 */
[----:B------:R-:W-:Y:S01]  /*7810*/  FMUL R103, R69, R18 ;  /* 0x0000001245677220 */ /* 0x000fe20000400000 */
[----:B------:R-:W-:Y:S01]  /*7820*/  F2FP.SATFINITE.E4M3.F32.PACK_AB_MERGE_C R189, R62, R189, RZ ;  /* 0x000000bd3ebd723e */ /* 0x000fe200048070ff */
[----:B------:R-:W-:Y:S01]  /*7830*/  @!P3 FMUL R20, R20, 16777216 ;  /* 0x4b8000001414b820 */ /* 0x000fe20000400000 */
[----:B------:R-:W-:Y:S01]  /*7840*/  LEA.HI.X.SX32 R51, R51, R5, 0x1, P1 ;  /* 0x0000000533337211 */ /* 0x000fe200008f0eff */
[----:B------:R-:W-:Y:S01]  /*7850*/  @!P3 FMUL R22, R22, 16777216 ;  /* 0x4b8000001616b820 */ /* 0x000fe20000400000 */
[----:B------:R-:W-:Y:S01]  /*7860*/  @!P3 FMUL R30, R30, 16777216 ;  /* 0x4b8000001e1eb820 */ /* 0x000fe20000400000 */
[C---:B------:R-:W-:Y:S01]  /*7870*/  FMUL R10, R69.reuse, R11 ;  /* 0x0000000b450a7220 */ /* 0x040fe20000400000 */
[C---:B------:R-:W-:Y:S01]  /*7880*/  FMUL R18, R69.reuse, R19 ;  /* 0x0000001345127220 */ /* 0x040fe20000400000 */
[----:B------:R-:W-:Y:S01]  /*7890*/  FMUL R137, R69, R48 ;  /* 0x0000003045897220 */ /* 0x000fe20000400000 */
[-C--:B------:R-:W-:Y:S01]  /*78a0*/  IADD3 R62, P1, PT, R63, R4.reuse, RZ ;  /* 0x000000043f3e7210 */ /* 0x080fe20007f3e0ff */
[----:B------:R-:W-:Y:S01]  /*78b0*/  @!P3 FMUL R21, R21, 16777216 ;  /* 0x4b8000001515b820 */ /* 0x000fe20000400000 */
[----:B------:R-:W-:Y:S01]  /*78c0*/  LEA.HI.X.SX32 R65, R65, R5, 0x1, P0 ;  /* 0x0000000541417211 */ /* 0x000fe200000f0eff */
[----:B------:R-:W-:Y:S01]  /*78d0*/  @!P3 FMUL R23, R23, 16777216 ;  /* 0x4b8000001717b820 */ /* 0x000fe20000400000 */
[----:B------:R-:W-:Y:S01]  /*78e0*/  @!P3 FMUL R31, R31, 16777216 ;  /* 0x4b8000001f1fb820 */ /* 0x000fe20000400000 */
[----:B------:R-:W-:Y:S01]  /*78f0*/  @!P3 FMUL R60, R60, 16777216 ;  /* 0x4b8000003c3cb820 */ /* 0x000fe20000400000 */
[----:B------:R-:W-:Y:S01]  /*7900*/  FMUL R48, R69, R49 ;  /* 0x0000003145307220 */ /* 0x000fe20000400000 */
[----:B------:R-:W-:Y:S01]  /*7910*/  F2FP.SATFINITE.E4M3.F32.PACK_AB_MERGE_C R121, R36, R121, RZ ;  /* 0x000000792479723e */ /* 0x000fe200048070ff */
[----:B------:R-:W-:Y:S01]  /*7920*/  IMAD R9, R133, 0x3, RZ ;  /* 0x0000000385097824 */ /* 0x000fe200078e02ff */
[-C--:B------:R-:W-:Y:S01]  /*7930*/  IADD3 R6, P5, PT, R7, R4.reuse, RZ ;  /* 0x0000000407067210 */ /* 0x080fe20007fbe0ff */
[----:B------:R-:W-:Y:S01]  /*7940*/  IMAD.SHL.U32 R11, R133, 0x4, RZ ;  /* 0x00000004850b7824 */ /* 0x000fe200078e00ff */
[-C--:B------:R-:W-:Y:S01]  /*7950*/  LEA.HI.X.SX32 R25, R25, R5.reuse, 0x1, P2 ;  /* 0x0000000519197211 */ /* 0x080fe200010f0eff */
[----:B------:R-:W-:Y:S01]  /*7960*/  IMAD.SHL.U32 R19, R133, 0x8, RZ ;  /* 0x0000000885137824 */ /* 0x000fe200078e00ff */
[-C--:B------:R-:W-:Y:S01]  /*7970*/  IADD3 R76, P0, PT, R77, R4.reuse, RZ ;  /* 0x000000044d4c7210 */ /* 0x080fe20007f1e0ff */
[----:B------:R-:W-:Y:S01]  /*7980*/  @!P3 FMUL R61, R61, 16777216 ;  /* 0x4b8000003d3db820 */ /* 0x000fe20000400000 */
[----:B------:R-:W-:Y:S01]  /*7990*/  IMAD R49, R133, 0x17, RZ ;  /* 0x0000001785317824 */ /* 0x000fe200078e02ff */
[----:B------:R-:W-:Y:S01]  /*79a0*/  IADD3 R36, P2, PT, R37, R4, RZ ;  /* 0x0000000425247210 */ /* 0x000fe20007f5e0ff */
[C---:B------:R-:W-:Y:S01]  /*79b0*/  FMUL R105, R69.reuse, R20 ;  /* 0x0000001445697220 */ /* 0x040fe20000400000 */
[C---:B------:R-:W-:Y:S01]  /*79c0*/  FMUL R107, R69.reuse, R22 ;  /* 0x00000016456b7220 */ /* 0x040fe20000400000 */
[----:B------:R-:W-:Y:S01]  /*79d0*/  FMUL R115, R69, R30 ;  /* 0x0000001e45737220 */ /* 0x000fe20000400000 */
[----:B------:R-:W-:Y:S01]  /*79e0*/  LEA.HI.X.SX32 R63, R63, R5, 0x1, P1 ;  /* 0x000000053f3f7211 */ /* 0x000fe200008f0eff */
[----:B------:R-:W-:Y:S01]  /*79f0*/  @!P3 FMUL R32, R32, 16777216 ;  /* 0x4b8000002020b820 */ /* 0x000fe20000400000 */
        /* <DEDUP_REMOVED lines=15> */
[C---:B------:R-:W-:Y:S01]  /*7af0*/  FMUL R20, R69.reuse, R21 ;  /* 0x0000001545147220 */ /* 0x040fe20000400000 */
[C---:B------:R-:W-:Y:S01]  /*7b00*/  FMUL R22, R69.reuse, R23 ;  /* 0x0000001745167220 */ /* 0x040fe20000400000 */
[C---:B------:R-:W-:Y:S01]  /*7b10*/  FMUL R30, R69.reuse, R31 ;  /* 0x0000001f451e7220 */ /* 0x040fe20000400000 */
[C---:B------:R-:W-:Y:S01]  /*7b20*/  FMUL R173, R69.reuse, R60 ;  /* 0x0000003c45ad7220 */ /* 0x040fe20000400000 */
[----:B------:R-:W-:Y:S01]  /*7b30*/  F2FP.SATFINITE.E4M3.F32.PACK_AB_MERGE_C R95, R10, R95, RZ ;  /* 0x0000005f0a5f723e */ /* 0x000fe200048070ff */
[----:B------:R-:W-:Y:S01]  /*7b40*/  FMUL R60, R69, R61 ;  /* 0x0000003d453c7220 */ /* 0x000fe20000400000 */
[----:B------:R-:W-:Y:S01]  /*7b50*/  F2FP.SATFINITE.E4M3.F32.PACK_AB_MERGE_C R103, R18, R103, RZ ;  /* 0x000000671267723e */ /* 0x000fe200048070ff */
[----:B------:R-:W-:Y:S01]  /*7b60*/  IMAD R21, R133, 0x9, RZ ;  /* 0x0000000985157824 */ /* 0x000fe200078e02ff */
[-C--:B------:R-:W-:Y:S01]  /*7b70*/  LEA.HI.X.SX32 R7, R7, R5.reuse, 0x1, P5 ;  /* 0x0000000507077211 */ /* 0x080fe200028f0eff */
[----:B------:R-:W-:Y:S01]  /*7b80*/  IMAD R23, R133, 0xa, RZ ;  /* 0x0000000a85177824 */ /* 0x000fe200078e02ff */
[----:B------:R-:W-:Y:S01]  /*7b90*/  IADD3 R74, P1, PT, R75, R4, RZ ;  /* 0x000000044b4a7210 */ /* 0x000fe20007f3e0ff */
[----:B------:R-:W-:Y:S01]  /*7ba0*/  IMAD R31, R133, 0xe, RZ ;  /* 0x0000000e851f7824 */ /* 0x000fe200078e02ff */
[----:B------:R-:W-:Y:S01]  /*7bb0*/  LEA.HI.X.SX32 R77, R77, R5, 0x1, P0 ;  /* 0x000000054d4d7211 */ /* 0x000fe200000f0eff */
[----:B------:R-:W-:Y:S01]  /*7bc0*/  IMAD R61, R133, 0x1d, RZ ;  /* 0x0000001d853d7824 */ /* 0x000fe200078e02ff */
[----:B------:R-:W-:Y:S01]  /*7bd0*/  F2FP.SATFINITE.E4M3.F32.PACK_AB_MERGE_C R137, R48, R137, RZ ;  /* 0x000000893089723e */ /* 0x000fe200048070ff */
[----:B------:R-:W-:Y:S01]  /*7be0*/  FMUL R117, R69, R32 ;  /* 0x0000002045757220 */ /* 0x000fe20000400000 */
[----:B------:R-:W-:Y:S01]  /*7bf0*/  IADD3 R8, P4, PT, R9, R4, RZ ;  /* 0x0000000409087210 */ /* 0x000fe20007f9e0ff */
[----:B------:R-:W-:Y:S01]  /*7c00*/  FMUL R119, R69, R34 ;  /* 0x0000002245777220 */ /* 0x000fe20000400000 */
[----:B------:R-:W-:Y:S01]  /*7c10*/  IADD3 R10, P3, PT, R11, R4, RZ ;  /* 0x000000040b0a7210 */ /* 0x000fe20007f7e0ff */
[----:B------:R-:W-:Y:S01]  /*7c20*/  FMUL R127, R69, R42 ;  /* 0x0000002a457f7220 */ /* 0x000fe20000400000 */
[-C--:B------:R-:W-:Y:S01]  /*7c30*/  IADD3 R18, P5, PT, R19, R4.reuse, RZ ;  /* 0x0000000413127210 */ /* 0x080fe20007fbe0ff */
[----:B------:R-:W-:Y:S01]  /*7c40*/  FMUL R32, R69, R33 ;  /* 0x0000002145207220 */ /* 0x000fe20000400000 */
[----:B------:R-:W-:Y:S01]  /*7c50*/  LEA.HI.X.SX32 R37, R37, R5, 0x1, P2 ;  /* 0x0000000525257211 */ /* 0x000fe200010f0eff */
[----:B------:R-:W-:Y:S01]  /*7c60*/  FMUL R34, R69, R35 ;  /* 0x0000002345227220 */ /* 0x000fe20000400000 */
[-C--:B------:R-:W-:Y:S01]  /*7c70*/  IADD3 R88, P0, PT, R89, R4.reuse, RZ ;  /* 0x0000000459587210 */ /* 0x080fe20007f1e0ff */
[----:B------:R-:W-:Y:S01]  /*7c80*/  FMUL R42, R69, R43 ;  /* 0x0000002b452a7220 */ /* 0x000fe20000400000 */
[----:B------:R-:W-:Y:S01]  /*7c90*/  IADD3 R48, P2, PT, R49, R4, RZ ;  /* 0x0000000431307210 */ /* 0x000fe20007f5e0ff */
[----:B------:R-:W-:Y:S01]  /*7ca0*/  IMAD R33, R133, 0xf, RZ ;  /* 0x0000000f85217824 */ /* 0x000fe200078e02ff */
[----:B------:R-:W-:Y:S01]  /*7cb0*/  LEA.HI.X.SX32 R75, R75, R5, 0x1, P1 ;  /* 0x000000054b4b7211 */ /* 0x000fe200008f0eff */
[C---:B------:R-:W-:Y:S01]  /*7cc0*/  IMAD.SHL.U32 R35, R133.reuse, 0x10, RZ ;  /* 0x0000001085237824 */ /* 0x040fe200078e00ff */
[----:B------:R-:W-:Y:S01]  /*7cd0*/  F2FP.SATFINITE.E4M3.F32.PACK_AB_MERGE_C R105, R20, R105, RZ ;  /* 0x000000691469723e */ /* 0x000fe200048070ff */
[C---:B------:R-:W-:Y:S01]  /*7ce0*/  IMAD R43, R133.reuse, 0x14, RZ ;  /* 0x00000014852b7824 */ /* 0x040fe200078e02ff */
[----:B------:R-:W-:Y:S01]  /*7cf0*/  F2FP.SATFINITE.E4M3.F32.PACK_AB_MERGE_C R107, R22, R107, RZ ;  /* 0x0000006b166b723e */ /* 0x000fe200048070ff */
[----:B------:R-:W-:Y:S01]  /*7d00*/  IMAD R73, R133, 0x23, RZ ;  /* 0x0000002385497824 */ /* 0x000fe200078e02ff */
[----:B------:R-:W-:Y:S01]  /*7d10*/  F2FP.SATFINITE.E4M3.F32.PACK_AB_MERGE_C R115, R30, R115, RZ ;  /* 0x000000731e73723e */ /* 0x000fe200048070ff */
[----:B------:R-:W-:Y:S01]  /*7d20*/  FMUL R129, R69, R44 ;  /* 0x0000002c45817220 */ /* 0x000fe20000400000 */
[-C--:B------:R-:W-:Y:S01]  /*7d30*/  LEA.HI.X.SX32 R9, R9, R5.reuse, 0x1, P4 ;  /* 0x0000000509097211 */ /* 0x080fe200020f0eff */
[----:B------:R-:W-:Y:S01]  /*7d40*/  FMUL R131, R69, R46 ;  /* 0x0000002e45837220 */ /* 0x000fe20000400000 */
[-C--:B------:R-:W-:Y:S01]  /*7d50*/  LEA.HI.X.SX32 R11, R11, R5.reuse, 0x1, P3 ;  /* 0x000000050b0b7211 */ /* 0x080fe200018f0eff */
[----:B------:R-:W-:Y:S01]  /*7d60*/  FMUL R159, R69, R54 ;  /* 0x00000036459f7220 */ /* 0x000fe20000400000 */
[----:B------:R-:W-:Y:S01]  /*7d70*/  LEA.HI.X.SX32 R19, R19, R5, 0x1, P5 ;  /* 0x0000000513137211 */ /* 0x000fe200028f0eff */
[----:B------:R-:W-:Y:S01]  /*7d80*/  FMUL R44, R69, R45 ;  /* 0x0000002d452c7220 */ /* 0x000fe20000400000 */
[-C--:B------:R-:W-:Y:S01]  /*7d90*/  IADD3 R86, P1, PT, R87, R4.reuse, RZ ;  /* 0x0000000457567210 */ /* 0x080fe20007f3e0ff */
[----:B------:R-:W-:Y:S01]  /*7da0*/  FMUL R46, R69, R47 ;  /* 0x0000002f452e7220 */ /* 0x000fe20000400000 */
[----:B------:R-:W-:Y:S01]  /*7db0*/  LEA.HI.X.SX32 R89, R89, R5, 0x1, P0 ;  /* 0x0000000559597211 */ /* 0x000fe200000f0eff */
[----:B------:R-:W-:Y:S01]  /*7dc0*/  FMUL R54, R69, R55 ;  /* 0x0000003745367220 */ /* 0x000fe20000400000 */
[----:B------:R-:W-:Y:S01]  /*7dd0*/  F2FP.SATFINITE.E4M3.F32.PACK_AB_MERGE_C R173, R60, R173, RZ ;  /* 0x000000ad3cad723e */ /* 0x000fe200048070ff */
[----:B------:R-:W-:Y:S01]  /*7de0*/  IMAD R45, R133, 0x15, RZ ;  /* 0x00000015852d7824 */ /* 0x000fe200078e02ff */
[-C--:B------:R-:W-:Y:S01]  /*7df0*/  IADD3 R20, P4, PT, R21, R4.reuse, RZ ;  /* 0x0000000415147210 */ /* 0x080fe20007f9e0ff */
[----:B------:R-:W-:Y:S01]  /*7e00*/  IMAD R47, R133, 0x16, RZ ;  /* 0x00000016852f7824 */ /* 0x000fe200078e02ff */
[-C--:B------:R-:W-:Y:S01]  /*7e10*/  IADD3 R22, P3, PT, R23, R4.reuse, RZ ;  /* 0x0000000417167210 */ /* 0x080fe20007f7e0ff */
[----:B------:R-:W-:Y:S01]  /*7e20*/  IMAD R55, R133, 0x1a, RZ ;  /* 0x0000001a85377824 */ /* 0x000fe200078e02ff */
[----:B------:R-:W-:Y:S01]  /*7e30*/  IADD3 R30, P5, PT, R31, R4, RZ ;  /* 0x000000041f1e7210 */ /* 0x000fe20007fbe0ff */
[----:B------:R-:W-:Y:S01]  /*7e40*/  FMUL R169, R69, R56 ;  /* 0x0000003845a97220 */ /* 0x000fe20000400000 */
[----:B------:R-:W-:Y:S01]  /*7e50*/  LEA.HI.X.SX32 R49, R49, R5, 0x1, P2 ;  /* 0x0000000531317211 */ /* 0x000fe200010f0eff */
[----:B------:R-:W-:Y:S01]  /*7e60*/  FMUL R171, R69, R58 ;  /* 0x0000003a45ab7220 */ /* 0x000fe20000400000 */
[-C--:B------:R-:W-:Y:S01]  /*7e70*/  IADD3 R148, P0, PT, R149, R4.reuse, RZ ;  /* 0x0000000495947210 */ /* 0x080fe20007f1e0ff */
[----:B------:R-:W-:Y:S01]  /*7e80*/  FMUL R56, R69, R57 ;  /* 0x0000003945387220 */ /* 0x000fe20000400000 */
[-C--:B------:R-:W-:Y:S01]  /*7e90*/  IADD3 R60, P2, PT, R61, R4.reuse, RZ ;  /* 0x000000043d3c7210 */ /* 0x080fe20007f5e0ff */
[----:B------:R-:W-:Y:S01]  /*7ea0*/  FMUL R58, R69, R59 ;  /* 0x0000003b453a7220 */ /* 0x000fe20000400000 */
[----:B------:R-:W-:Y:S01]  /*7eb0*/  LEA.HI.X.SX32 R87, R87, R5, 0x1, P1 ;  /* 0x0000000557577211 */ /* 0x000fe200008f0eff */
[C---:B------:R-:W-:Y:S01]  /*7ec0*/  IMAD R57, R133.reuse, 0x1b, RZ ;  /* 0x0000001b85397824 */ /* 0x040fe200078e02ff */
[----:B------:R-:W-:Y:S01]  /*7ed0*/  F2FP.SATFINITE.E4M3.F32.PACK_AB_MERGE_C R117, R32, R117, RZ ;  /* 0x000000752075723e */ /* 0x000fe200048070ff */
[C---:B------:R-:W-:Y:S01]  /*7ee0*/  IMAD R59, R133.reuse, 0x1c, RZ ;  /* 0x0000001c853b7824 */ /* 0x040fe200078e02ff */
[----:B------:R-:W-:Y:S01]  /*7ef0*/  F2FP.SATFINITE.E4M3.F32.PACK_AB_MERGE_C R119, R34, R119, RZ ;  /* 0x000000772277723e */ /* 0x000fe200048070ff */
[C---:B------:R-:W-:Y:S01]  /*7f00*/  IMAD R145, R133.reuse, 0x2f, RZ ;  /* 0x0000002f85917824 */ /* 0x040fe200078e02ff */
[----:B------:R-:W-:Y:S01]  /*7f10*/  F2FP.SATFINITE.E4M3.F32.PACK_AB_MERGE_C R127, R42, R127, RZ ;  /* 0x0000007f2a7f723e */ /* 0x000fe200048070ff */
[----:B------:R-:W-:Y:S01]  /*7f20*/  IMAD R183, R133, 0x3c, RZ ;  /* 0x0000003c85b77824 */ /* 0x000fe200078e02ff */
[-C--:B------:R-:W-:Y:S01]  /*7f30*/  LEA.HI.X.SX32 R21, R21, R5.reuse, 0x1, P4 ;  /* 0x0000000515157211 */ /* 0x080fe200020f0eff */
[----:B------:R-:W-:Y:S01]  /*7f40*/  IMAD R69, R133, 0x21, RZ ;  /* 0x0000002185457824 */ /* 0x000fe200078e02ff */
[-C--:B------:R-:W-:Y:S01]  /*7f50*/  LEA.HI.X.SX32 R23, R23, R5.reuse, 0x1, P3 ;  /* 0x0000000517177211 */ /* 0x080fe200018f0eff */
[----:B------:R-:W-:Y:S01]  /*7f60*/  IMAD R71, R133, 0x22, RZ ;  /* 0x0000002285477824 */ /* 0x000fe200078e02ff */
[-C--:B------:R-:W-:Y:S01]  /*7f70*/  LEA.HI.X.SX32 R31, R31, R5.reuse, 0x1, P5 ;  /* 0x000000051f1f7211 */ /* 0x080fe200028f0eff */
[----:B------:R-:W-:Y:S01]  /*7f80*/  IMAD R79, R133, 0x26, RZ ;  /* 0x00000026854f7824 */ /* 0x000fe200078e02ff */
[-C--:B------:R-:W-:Y:S01]  /*7f90*/  IADD3 R146, P1, PT, R147, R4.reuse, RZ ;  /* 0x0000000493927210 */ /* 0x080fe20007f3e0ff */
[----:B------:R-:W-:Y:S01]  /*7fa0*/  IMAD R185, R133, 0x3d, RZ ;  /* 0x0000003d85b97824 */ /* 0x000fe200078e02ff */
[-C--:B------:R-:W-:Y:S01]  /*7fb0*/  LEA.HI.X.SX32 R149, R149, R5.reuse, 0x1, P0 ;  /* 0x0000000595957211 */ /* 0x080fe200000f0eff */
[----:B------:R-:W-:Y:S01]  /*7fc0*/  IMAD R161, R133, 0x35, RZ ;  /* 0x0000003585a17824 */ /* 0x000fe200078e02ff */
[-C--:B------:R-:W-:Y:S01]  /*7fd0*/  IADD3 R32, P4, PT, R33, R4.reuse, RZ ;  /* 0x0000000421207210 */ /* 0x080fe20007f9e0ff */
[----:B------:R-:W-:Y:S01]  /*7fe0*/  IMAD R191, R133, 0x3e, RZ ;  /* 0x0000003e85bf7824 */ /* 0x000fe200078e02ff */
[-C--:B------:R-:W-:Y:S01]  /*7ff0*/  IADD3 R34, P3, PT, R35, R4.reuse, RZ ;  /* 0x0000000423227210 */ /* 0x080fe20007f7e0ff */
        /* <DEDUP_REMOVED lines=20> */
[----:B------:R0:W-:Y:S01]  /*8140*/  STG.E.U8 desc[UR32][R4.64], R3 ;  /* 0x0000000304007986 */ /* 0x0001e2000c101120 */
[----:B------:R-:W-:Y:S01]  /*8150*/  LEA.HI.X.SX32 R43, R43, R5, 0x1, P5 ;  /* 0x000000052b2b7211 */ /* 0x000fe200028f0eff */
[----:B------:R-:W2:Y:S01]  /*8160*/  LDCU UR4, c[0x0][0x3ec] ;  /* 0x00007d80ff0477ac */ /* 0x000ea20008000800 */
[----:B------:R-:W-:-:S02]  /*8170*/  IADD3 R162, P1, PT, R163, R4, RZ ;  /* 0x00000004a3a27210 */ /* 0x000fc40007f3e0ff */
[-C--:B------:R-:W-:Y:S02]  /*8180*/  LEA.HI.X.SX32 R165, R165, R5.reuse, 0x1, P0 ;  /* 0x00000005a5a57211 */ /* 0x080fe400000f0eff */
[-C--:B------:R-:W-:Y:S02]  /*8190*/  IADD3 R44, P4, PT, R45, R4.reuse, RZ ;  /* 0x000000042d2c7210 */ /* 0x080fe40007f9e0ff */
[-C--:B------:R-:W-:Y:S02]  /*81a0*/  IADD3 R46, P3, PT, R47, R4.reuse, RZ ;  /* 0x000000042f2e7210 */ /* 0x080fe40007f7e0ff */
[-C--:B------:R-:W-:Y:S02]  /*81b0*/  IADD3 R54, P5, PT, R55, R4.reuse, RZ ;  /* 0x0000000437367210 */ /* 0x080fe40007fbe0ff */
[----:B------:R-:W-:Y:S02]  /*81c0*/  LEA.HI.X.SX32 R73, R73, R5, 0x1, P2 ;  /* 0x0000000549497211 */ /* 0x000fe400010f0eff */
[----:B------:R-:W-:-:S02]  /*81d0*/  IADD3 R174, P0, PT, R175, R4, RZ ;  /* 0x00000004afae7210 */ /* 0x000fc40007f1e0ff */
[----:B------:R-:W-:Y:S02]  /*81e0*/  SHF.L.U32 R67, R133, 0x5, RZ ;  /* 0x0000000585437819 */ /* 0x000fe400000006ff */
[----:B------:R-:W-:Y:S01]  /*81f0*/  IADD3 R84, P2, PT, R85, R4, RZ ;  /* 0x0000000455547210 */ /* 0x000fe20007f5e0ff */
[----:B--2---:R-:W-:Y:S01]  /*8200*/  UIMAD UR4, UR9, UR4, URZ ;  /* 0x00000004090472a4 */ /* 0x004fe2000f8e02ff */
[----:B------:R-:W-:Y:S02]  /*8210*/  LEA.HI.X.SX32 R163, R163, R5, 0x1, P1 ;  /* 0x00000005a3a37211 */ /* 0x000fe400008f0eff */
[----:B------:R-:W-:Y:S01]  /*8220*/  F2FP.SATFINITE.E4M3.F32.PACK_AB_MERGE_C R169, R56, R169, RZ ;  /* 0x000000a938a9723e */ /* 0x000fe200048070ff */
[----:B------:R-:W-:Y:S01]  /*8230*/  USHF.L.U32 UR6, UR4, 0x2, URZ ;  /* 0x0000000204067899 */ /* 0x000fe200080006ff */
[----:B------:R-:W-:Y:S01]  /*8240*/  F2FP.SATFINITE.E4M3.F32.PACK_AB_MERGE_C R171, R58, R171, RZ ;  /* 0x000000ab3aab723e */ /* 0x000fe200048070ff */
[----:B------:R-:W-:Y:S01]  /*8250*/  UIMAD.WIDE UR4, UR4, 0x4, URZ ;  /* 0x00000004040478a5 */ /* 0x000fe2000f8e02ff */
[----:B------:R-:W-:-:S02]  /*8260*/  LEA.HI.X.SX32 R45, R45, R5, 0x1, P4 ;  /* 0x000000052d2d7211 */ /* 0x000fc400020f0eff */
[-C--:B------:R-:W-:Y:S02]  /*8270*/  LEA.HI.X.SX32 R47, R47, R5.reuse, 0x1, P3 ;  /* 0x000000052f2f7211 */ /* 0x080fe400018f0eff */
[-C--:B------:R-:W-:Y:S02]  /*8280*/  LEA.HI.X.SX32 R55, R55, R5.reuse, 0x1, P5 ;  /* 0x0000000537377211 */ /* 0x080fe400028f0eff */
[-C--:B------:R-:W-:Y:S02]  /*8290*/  IADD3 R176, P1, PT, R177, R4.reuse, RZ ;  /* 0x00000004b1b07210 */ /* 0x080fe40007f3e0ff */
[----:B------:R-:W-:Y:S02]  /*82a0*/  LEA.HI.X.SX32 R175, R175, R5, 0x1, P0 ;  /* 0x00000005afaf7211 */ /* 0x000fe400000f0eff */
[-C--:B------:R-:W-:Y:S02]  /*82b0*/  IADD3 R56, P4, PT, R57, R4.reuse, RZ ;  /* 0x0000000439387210 */ /* 0x080fe40007f9e0ff */
[----:B------:R-:W-:-:S02]  /*82c0*/  IADD3 R58, P3, PT, R59, R4, RZ ;  /* 0x000000043b3a7210 */ /* 0x000fc40007f7e0ff */
[-C--:B------:R-:W-:Y:S02]  /*82d0*/  IADD3 R66, P5, PT, R67, R4.reuse, RZ ;  /* 0x0000000443427210 */ /* 0x080fe40007fbe0ff */
[-C--:B------:R-:W-:Y:S02]  /*82e0*/  LEA.HI.X.SX32 R85, R85, R5.reuse, 0x1, P2 ;  /* 0x0000000555557211 */ /* 0x080fe400010f0eff */
[-C--:B------:R-:W-:Y:S02]  /*82f0*/  IADD3 R180, P0, PT, R179, R4.reuse, RZ ;  /* 0x00000004b3b47210 */ /* 0x080fe40007f1e0ff */
[----:B------:R-:W-:Y:S02]  /*8300*/  IADD3 R144, P2, PT, R145, R4, RZ ;  /* 0x0000000491907210 */ /* 0x000fe40007f5e0ff */
[-C--:B------:R-:W-:Y:S02]  /*8310*/  LEA.HI.X.SX32 R177, R177, R5.reuse, 0x1, P1 ;  /* 0x00000005b1b17211 */ /* 0x080fe400008f0eff */
        /* <DEDUP_REMOVED lines=15> */
[----:B------:R-:W-:Y:S02]  /*8410*/  LEA.HI.X.SX32 R183, R185, R5, 0x1, P0 ;  /* 0x00000005b9b77211 */ /* 0x000fe400000f0eff */
[-C--:B------:R-:W-:Y:S02]  /*8420*/  IADD3 R184, P1, PT, R191, R4.reuse, RZ ;  /* 0x00000004bfb87210 */ /* 0x080fe40007f3e0ff */
[-C--:B------:R-:W-:Y:S02]  /*8430*/  IADD3 R80, P4, PT, R81, R4.reuse, RZ ;  /* 0x0000000451507210 */ /* 0x080fe40007f9e0ff */
[----:B------:R-:W-:-:S02]  /*8440*/  IADD3 R82, P3, PT, R83, R4, RZ ;  /* 0x0000000453527210 */ /* 0x000fc40007f7e0ff */
[-C--:B------:R-:W-:Y:S02]  /*8450*/  IADD3 R134, P5, PT, R135, R4.reuse, RZ ;  /* 0x0000000487867210 */ /* 0x080fe40007fbe0ff */
[----:B------:R-:W-:Y:S02]  /*8460*/  LEA.HI.X.SX32 R161, R161, R5, 0x1, P2 ;  /* 0x00000005a1a17211 */ /* 0x000fe400010f0eff */
[----:B------:R-:W-:Y:S02]  /*8470*/  IADD3 R190, P0, PT, R4, R133, RZ ;  /* 0x0000008504be7210 */ /* 0x000fe40007f1e0ff */
        /* <DEDUP_REMOVED lines=9> */
[-C--:B------:R-:W-:Y:S02]  /*8510*/  LEA.HI.X.SX32 R133, R193, R5.reuse, 0x1, P2 ;  /* 0x00000005c1857211 */ /* 0x080fe400010f0eff */
[----:B------:R-:W-:Y:S02]  /*8520*/  PRMT R193, R3, 0x9910, RZ ;  /* 0x0000991003c17816 */ /* 0x000fe400000000ff */
[----:B------:R-:W-:Y:S02]  /*8530*/  PRMT R195, R91, 0x9910, RZ ;  /* 0x000099105bc37816 */ /* 0x000fe400000000ff */
[-C--:B------:R-:W-:Y:S02]  /*8540*/  LEA.HI.X.SX32 R139, R139, R5.reuse, 0x1, P4 ;  /* 0x000000058b8b7211 */ /* 0x080fe400020f0eff */
[-C--:B------:R-:W-:Y:S02]  /*8550*/  LEA.HI.X.SX32 R141, R141, R5.reuse, 0x1, P3 ;  /* 0x000000058d8d7211 */ /* 0x080fe400018f0eff */
[----:B------:R-:W-:-:S02]  /*8560*/  LEA.HI.X.SX32 R151, R151, R5, 0x1, P5 ;  /* 0x0000000597977211 */ /* 0x000fc400028f0eff */
[-C--:B------:R-:W-:Y:S02]  /*8570*/  IADD3 R154, P4, PT, R155, R4.reuse, RZ ;  /* 0x000000049b9a7210 */ /* 0x080fe40007f9e0ff */
[-C--:B------:R-:W-:Y:S02]  /*8580*/  IADD3 R156, P3, PT, R157, R4.reuse, RZ ;  /* 0x000000049d9c7210 */ /* 0x080fe40007f7e0ff */
[----:B------:R-:W-:Y:S02]  /*8590*/  IADD3 R166, P5, PT, R167, R4, RZ ;  /* 0x00000004a7a67210 */ /* 0x000fe40007fbe0ff */
[----:B------:R-:W-:Y:S02]  /*85a0*/  SHF.R.S32.HI R193, RZ, 0x8, R193 ;  /* 0x00000008ffc17819 */ /* 0x000fe400000114c1 */
[----:B0-----:R-:W-:Y:S02]  /*85b0*/  PRMT R3, R93, 0x9910, RZ ;  /* 0x000099105d037816 */ /* 0x001fe400000000ff */
[----:B------:R-:W-:Y:S01]  /*85c0*/  SHF.R.S32.HI R195, RZ, 0x8, R195 ;  /* 0x00000008ffc37819 */ /* 0x000fe200000114c3 */
[----:B------:R-:W-:Y:S01]  /*85d0*/  STG.E.U8 desc[UR32][R190.64], R193 ;  /* 0x000000c1be007986 */ /* 0x000fe2000c101120 */
[----:B------:R-:W-:-:S02]  /*85e0*/  LEA.HI.X.SX32 R155, R155, R5, 0x1, P4 ;  /* 0x000000059b9b7211 */ /* 0x000fc400020f0eff */
[-C--:B------:R-:W-:Y:S01]  /*85f0*/  LEA.HI.X.SX32 R157, R157, R5.reuse, 0x1, P3 ;  /* 0x000000059d9d7211 */ /* 0x080fe200018f0eff */
[----:B------:R0:W-:Y:S01]  /*8600*/  STG.E.U8 desc[UR32][R6.64], R91 ;  /* 0x0000005b06007986 */ /* 0x0001e2000c101120 */
[----:B------:R-:W-:Y:S02]  /*8610*/  LEA.HI.X.SX32 R167, R167, R5, 0x1, P5 ;  /* 0x00000005a7a77211 */ /* 0x000fe400028f0eff */
[----:B------:R-:W-:Y:S01]  /*8620*/  SHF.R.S32.HI R3, RZ, 0x8, R3 ;  /* 0x00000008ff037819 */ /* 0x000fe20000011403 */
[----:B------:R2:W-:Y:S01]  /*8630*/  STG.E.U8 desc[UR32][R8.64], R195 ;  /* 0x000000c308007986 */ /* 0x0005e2000c101120 */
[----:B------:R-:W-:Y:S02]  /*8640*/  PRMT R5, R95, 0x9910, RZ ;  /* 0x000099105f057816 */ /* 0x000fe400000000ff */
[----:B------:R-:W-:Y:S01]  /*8650*/  PRMT R4, R99, 0x9910, RZ ;  /* 0x0000991063047816 */ /* 0x000fe200000000ff */
[----:B------:R-:W-:Y:S01]  /*8660*/  STG.E.U8 desc[UR32][R10.64], R93 ;  /* 0x0000005d0a007986 */ /* 0x000fe2000c101120 */
[----:B------:R-:W-:-:S03]  /*8670*/  SHF.R.S32.HI R5, RZ, 0x8, R5 ;  /* 0x00000008ff057819 */ /* 0x000fc60000011405 */
[----:B------:R3:W-:Y:S01]  /*8680*/  STG.E.U8 desc[UR32][R12.64], R3 ;  /* 0x000000030c007986 */ /* 0x0007e2000c101120 */
[----:B0-----:R-:W-:Y:S02]  /*8690*/  PRMT R7, R97, 0x9910, RZ ;  /* 0x0000991061077816 */ /* 0x001fe400000000ff */
[----:B------:R-:W-:Y:S01]  /*86a0*/  PRMT R6, R103, 0x9910, RZ ;  /* 0x0000991067067816 */ /* 0x000fe200000000ff */
[----:B------:R-:W-:Y:S01]  /*86b0*/  STG.E.U8 desc[UR32][R14.64], R95 ;  /* 0x0000005f0e007986 */ /* 0x000fe2000c101120 */
[----:B------:R-:W-:Y:S01]  /*86c0*/  SHF.R.S32.HI R7, RZ, 0x8, R7 ;  /* 0x00000008ff077819 */ /* 0x000fe20000011407 */
[----:B--2---:R-:W0:Y:S02]  /*86d0*/  LDC.64 R8, c[0x0][0x3a0] ;  /* 0x0000e800ff087b82 */ /* 0x004e240000000a00 */
[----:B------:R2:W-:Y:S01]  /*86e0*/  STG.E.U8 desc[UR32][R16.64], R5 ;  /* 0x0000000510007986 */ /* 0x0005e2000c101120 */
[----:B---3--:R-:W-:Y:S01]  /*86f0*/  IMAD.MOV.U32 R3, RZ, RZ, R4 ;  /* 0x000000ffff037224 */ /* 0x008fe200078e0004 */
[----:B------:R-:W-:-:S02]  /*8700*/  PRMT R4, R101, 0x9910, RZ ;  /* 0x0000991065047816 */ /* 0x000fc400000000ff */
[----:B------:R-:W-:Y:S02]  /*8710*/  STG.E.U8 desc[UR32][R18.64], R97 ;  /* 0x0000006112007986 */ /* 0x000fe4000c101120 */
[----:B------:R-:W-:Y:S02]  /*8720*/  SHF.R.S32.HI R3, RZ, 0x8, R3 ;  /* 0x00000008ff037819 */ /* 0x000fe40000011403 */
[----:B------:R3:W-:Y:S01]  /*8730*/  STG.E.U8 desc[UR32][R20.64], R7 ;  /* 0x0000000714007986 */ /* 0x0007e2000c101120 */
[----:B--2---:R-:W-:Y:S01]  /*8740*/  SHF.R.S32.HI R5, RZ, 0x8, R4 ;  /* 0x00000008ff057819 */ /* 0x004fe20000011404 */
[----:B------:R-:W-:Y:S01]  /*8750*/  IMAD.MOV.U32 R4, RZ, RZ, R6 ;  /* 0x000000ffff047224 */ /* 0x000fe200078e0006 */
[----:B------:R-:W-:Y:S01]  /*8760*/  PRMT R6, R105, 0x9910, RZ ;  /* 0x0000991069067816 */ /* 0x000fe200000000ff */
[----:B------:R-:W-:Y:S04]  /*8770*/  STG.E.U8 desc[UR32][R22.64], R99 ;  /* 0x0000006316007986 */ /* 0x000fe8000c101120 */
[----:B------:R2:W-:Y:S01]  /*8780*/  STG.E.U8 desc[UR32][R24.64], R3 ;  /* 0x0000000318007986 */ /* 0x0005e2000c101120 */
[----:B---3--:R-:W-:Y:S01]  /*8790*/  SHF.R.S32.HI R7, RZ, 0x8, R4 ;  /* 0x00000008ff077819 */ /* 0x008fe20000011404 */
[----:B------:R-:W-:Y:S01]  /*87a0*/  IMAD.MOV.U32 R4, RZ, RZ, R6 ;  /* 0x000000ffff047224 */ /* 0x000fe200078e0006 */
[----:B------:R-:W-:Y:S01]  /*87b0*/  PRMT R6, R107, 0x9910, RZ ;  /* 0x000099106b067816 */ /* 0x000fe200000000ff */
[----:B------:R-:W-:Y:S04]  /*87c0*/  STG.E.U8 desc[UR32][R26.64], R101 ;  /* 0x000000651a007986 */ /* 0x000fe8000c101120 */
        /* <DEDUP_REMOVED lines=41> */
[----:B--2---:R-:W-:-:S02]  /*8a60*/  SHF.R.S32.HI R7, RZ, 0x8, R4 ;  /* 0x00000008ff077819 */ /* 0x004fc40000011404 */
[----:B------:R-:W-:Y:S01]  /*8a70*/  MOV R4, R6 ;  /* 0x0000000600047202 */ /* 0x000fe20000000f00 */
[----:B------:R-:W-:Y:S01]  /*8a80*/  STG.E.U8 desc[UR32][R62.64], R119 ;  /* 0x000000773e007986 */ /* 0x000fe2000c101120 */
[----:B------:R-:W-:-:S03]  /*8a90*/  PRMT R6, R125, 0x9910, RZ ;  /* 0x000099107d067816 */ /* 0x000fc600000000ff */
        /* <DEDUP_REMOVED lines=47> */
[----:B------:R-:W-:Y:S01]  /*8d90*/  PRMT R4, R171, 0x9910, RZ ;  /* 0x00009910ab047816 */ /* 0x000fe200000000ff */
[----:B------:R-:W-:Y:S04]  /*8da0*/  STG.E.U8 desc[UR32][R150.64], R159 ;  /* 0x0000009f96007986 */ /* 0x000fe8000c101120 */
[----:B------:R2:W-:Y:S01]  /*8db0*/  STG.E.U8 desc[UR32][R154.64], R7 ;  /* 0x000000079a007986 */ /* 0x0005e2000c101120 */
[----:B---3--:R-:W-:Y:S01]  /*8dc0*/  SHF.R.S32.HI R5, RZ, 0x8, R4 ;  /* 0x00000008ff057819 */ /* 0x008fe20000011404 */
[----:B------:R-:W-:Y:S02]  /*8dd0*/  IMAD.MOV.U32 R4, RZ, RZ, R6 ;  /* 0x000000ffff047224 */ /* 0x000fe400078e0006 */
[----:B------:R-:W-:Y:S01]  /*8de0*/  STG.E.U8 desc[UR32][R156.64], R169 ;  /* 0x000000a99c007986 */ /* 0x000fe2000c101120 */
[----:B------:R-:W-:-:S03]  /*8df0*/  PRMT R6, R187, 0x9910, RZ ;  /* 0x00009910bb067816 */ /* 0x000fc600000000ff */
[----:B------:R3:W-:Y:S01]  /*8e00*/  STG.E.U8 desc[UR32][R160.64], R3 ;  /* 0x00000003a0007986 */ /* 0x0007e2000c101120 */
[----:B--2---:R-:W-:-:S03]  /*8e10*/  PRMT R7, R90, 0x9910, RZ ;  /* 0x000099105a077816 */ /* 0x004fc600000000ff */
[----:B------:R-:W-:Y:S01]  /*8e20*/  STG.E.U8 desc[UR32][R162.64], R171 ;  /* 0x000000aba2007986 */ /* 0x000fe2000c101120 */
[----:B------:R-:W-:-:S03]  /*8e30*/  SHF.R.S32.HI R7, RZ, 0x8, R7 ;  /* 0x00000008ff077819 */ /* 0x000fc60000011407 */
[----:B------:R2:W-:Y:S01]  /*8e40*/  STG.E.U8 desc[UR32][R164.64], R5 ;  /* 0x00000005a4007986 */ /* 0x0005e2000c101120 */
[----:B---3--:R-:W-:-:S03]  /*8e50*/  SHF.R.S32.HI R3, RZ, 0x8, R4 ;  /* 0x00000008ff037819 */ /* 0x008fc60000011404 */
[----:B------:R-:W-:Y:S01]  /*8e60*/  STG.E.U8 desc[UR32][R166.64], R173 ;  /* 0x000000ada6007986 */ /* 0x000fe2000c101120 */
[----:B------:R-:W-:-:S03]  /*8e70*/  PRMT R4, R189, 0x9910, RZ ;  /* 0x00009910bd047816 */ /* 0x000fc600000000ff */
[----:B------:R3:W-:Y:S01]  /*8e80*/  STG.E.U8 desc[UR32][R174.64], R3 ;  /* 0x00000003ae007986 */ /* 0x0007e2000c101120 */
[----:B--2---:R-:W-:-:S03]  /*8e90*/  IMAD.SHL.U32 R5, R2, 0x4, RZ ;  /* 0x0000000402057824 */ /* 0x004fc600078e00ff */
[----:B------:R-:W-:Y:S01]  /*8ea0*/  STG.E.U8 desc[UR32][R176.64], R90 ;  /* 0x0000005ab0007986 */ /* 0x000fe2000c101120 */
[----:B------:R-:W-:-:S03]  /*8eb0*/  IMAD.HI R2, R2, 0x4, RZ ;  /* 0x0000000402027827 */ /* 0x000fc600078e02ff */
[----:B------:R2:W-:Y:S01]  /*8ec0*/  STG.E.U8 desc[UR32][R180.64], R7 ;  /* 0x00000007b4007986 */ /* 0x0005e2000c101120 */
[----:B---3--:R-:W-:-:S03]  /*8ed0*/  SHF.R.S32.HI R3, RZ, 0x8, R4 ;  /* 0x00000008ff037819 */ /* 0x008fc60000011404 */
[----:B------:R3:W-:Y:S01]  /*8ee0*/  STG.E.U8 desc[UR32][R178.64], R189 ;  /* 0x000000bdb2007986 */ /* 0x0007e2000c101120 */
[----:B0-----:R-:W-:-:S03]  /*8ef0*/  IADD3 R4, P0, P1, R5, UR6, R8 ;  /* 0x0000000605047c10 */ /* 0x001fc6000f91e008 */
[----:B------:R3:W-:Y:S01]  /*8f00*/  STG.E.U8 desc[UR32][R182.64], R3 ;  /* 0x00000003b6007986 */ /* 0x0007e2000c101120 */
[----:B------:R-:W-:Y:S02]  /*8f10*/  IADD3.X R5, PT, PT, R2, UR5, R9, P0, P1 ;  /* 0x0000000502057c10 */ /* 0x000fe400087e2409 */
[----:B--2---:R-:W-:Y:S01]  /*8f20*/  MOV R7, R6 ;  /* 0x0000000600077202 */ /* 0x004fe20000000f00 */
[----:B------:R3:W-:Y:S03]  /*8f30*/  STG.E.U8 desc[UR32][R184.64], R187 ;  /* 0x000000bbb8007986 */ /* 0x0007e6000c101120 */
[----:B------:R-:W-:-:S05]  /*8f40*/  SHF.R.S32.HI R7, RZ, 0x8, R7 ;  /* 0x00000008ff077819 */ /* 0x000fca0000011407 */
[----:B------:R3:W-:Y:S04]  /*8f50*/  STG.E.U8 desc[UR32][R132.64], R7 ;  /* 0x0000000784007986 */ /* 0x0007e8000c101120 */
[----:B------:R3:W-:Y:S01]  /*8f60*/  STG.E desc[UR32][R4.64], R104 ;  /* 0x0000006804007986 */ /* 0x0007e2000c101920 */
[----:B-1----:R-:W-:Y:S06]  /*8f70*/  BAR.SYNC.DEFER_BLOCKING 0x0 ;  /* 0x0000000000007b1d */ /* 0x002fec0000010000 */
[----:B------:R-:W-:Y:S05]  /*8f80*/  @P6 BRA `(.L_x_21) ;  /* 0x0000000000a06947 */ /* 0x000fea0003800000 */
[----:B------:R-:W0:Y:S01]  /*8f90*/  S2UR UR5, SR_CgaCtaId ;  /* 0x00000000000579c3 */ /* 0x000e220000008800 */
[----:B------:R-:W-:Y:S01]  /*8fa0*/  NOP ;  /* 0x0000000000007918 */ /* 0x000fe20000000000 */
[----:B------:R-:W-:Y:S01]  /*8fb0*/  UMOV UR4, 0x50 ;  /* 0x0000005000047882 */ /* 0x000fe20000000000 */
[----:B------:R-:W-:Y:S02]  /*8fc0*/  IMAD.U32 R0, RZ, RZ, UR8 ;  /* 0x00000008ff007e24 */ /* 0x000fe4000f8e00ff */
[----:B---3--:R-:W-:Y:S02]  /*8fd0*/  IMAD.MOV.U32 R3, RZ, RZ, 0xff ;  /* 0x000000ffff037424 */ /* 0x008fe400078e00ff */
[----:B------:R-:W-:Y:S01]  /*8fe0*/  IMAD.MOV.U32 R7, RZ, RZ, 0x1 ;  /* 0x00000001ff077424 */ /* 0x000fe200078e00ff */
[----:B------:R-:W-:-:S04]  /*8ff0*/  LOP3.LUT R0, R0, 0xffff, RZ, 0xc0, !PT ;  /* 0x0000ffff00007812 */ /* 0x000fc800078ec0ff */
[----:B------:R-:W-:-:S05]  /*9000*/  SHF.R.U32.HI R0, RZ, 0x5, R0 ;  /* 0x00000005ff007819 */ /* 0x000fca0000011600 */
[----:B------:R-:W-:Y:S01]  /*9010*/  VIADD R2, R0, 0x10 ;  /* 0x0000001000027836 */ /* 0x000fe20000000000 */
[----:B------:R-:W-:Y:S01]  /*9020*/  SHF.L.U32 R0, R3, R0, RZ ;  /* 0x0000000003007219 */ /* 0x000fe200000006ff */
[----:B0-----:R-:W-:-:S03]  /*9030*/  ULEA UR6, UR5, UR4, 0x18 ;  /* 0x0000000405067291 */ /* 0x001fc6000f8ec0ff */
[----:B------:R-:W-:-:S04]  /*9040*/  SHF.L.U32 R3, R7, R2, RZ ;  /* 0x0000000207037219 */ /* 0x000fc800000006ff */
[----:B------:R-:W-:Y:S02]  /*9050*/  LOP3.LUT R0, R3, R0, RZ, 0xfc, !PT ;  /* 0x0000000003007212 */ /* 0x000fe400078efcff */
[----:B------:R-:W0:Y:S02]  /*9060*/  LDS R5, [UR6] ;  /* 0x00000006ff057984 */ /* 0x000e240008000800 */
[C---:B------:R-:W-:Y:S02]  /*9070*/  LOP3.LUT R2, R0.reuse, 0xffff, RZ, 0xc0, !PT ;  /* 0x0000ffff00027812 */ /* 0x040fe400078ec0ff */
[----:B0-----:R-:W-:-:S04]  /*9080*/  LOP3.LUT R3, R0, 0xffff, R5, 0x80, !PT ;  /* 0x0000ffff00037812 */ /* 0x001fc800078e8005 */
[----:B------:R-:W-:-:S13]  /*9090*/  ISETP.NE.AND P0, PT, R3, R2, PT ;  /* 0x000000020300720c */ /* 0x000fda0003f05270 */
[----:B------:R-:W-:Y:S05]  /*90a0*/  @P0 BRA `(.L_x_22) ;  /* 0x0000000000500947 */ /* 0x000fea0003800000 */
[----:B------:R-:W-:Y:S02]  /*90b0*/  SHF.R.U32.HI R5, RZ, 0x10, R5 ;  /* 0x00000010ff057819 */ /* 0x000fe40000011605 */
[----:B------:R-:W-:-:S04]  /*90c0*/  SHF.R.U32.HI R2, RZ, 0x10, R0 ;  /* 0x00000010ff027819 */ /* 0x000fc80000011600 */
[----:B------:R-:W-:-:S04]  /*90d0*/  LOP3.LUT R5, R5, R2, RZ, 0xc0, !PT ;  /* 0x0000000205057212 */ /* 0x000fc800078ec0ff */
[----:B------:R-:W-:-:S13]  /*90e0*/  ISETP.NE.AND P0, PT, R5, R2, PT ;  /* 0x000000020500720c */ /* 0x000fda0003f05270 */
[----:B------:R-:W-:Y:S05]  /*90f0*/  @P0 BRA `(.L_x_23) ;  /* 0x0000000000300947 */ /* 0x000fea0003800000 */
[----:B------:R-:W-:Y:S01]  /*9100*/  R2UR UR4, R0 ;  /* 0x00000000000472ca */ /* 0x000fe200000e0000 */
[----:B------:R-:W-:Y:S01]  /*9110*/  VOTEU.ANY UR5, UPT, PT ;  /* 0x0000000000057886 */ /* 0x000fe200038e0100 */
[----:B------:R-:W0:Y:S01]  /*9120*/  S2R R0, SR_LANEID ;  /* 0x0000000000007919 */ /* 0x000e220000000000 */
[----:B------:R-:W-:-:S10]  /*9130*/  UFLO.U32 UR5, UR5 ;  /* 0x00000005000572bd */ /* 0x000fd400080e0000 */
[----:B------:R-:W-:-:S06]  /*9140*/  ULOP3.LUT UR4, URZ, UR4, URZ, 0x33, !UPT ;  /* 0x00000004ff047292 */ /* 0x000fcc000f8e33ff */
[----:B------:R-:W-:-:S04]  /*9150*/  IMAD.U32 R2, RZ, RZ, UR4 ;  /* 0x00000004ff027e24 */ /* 0x000fc8000f8e00ff */
[----:B------:R-:W1:Y:S02]  /*9160*/  REDUX UR7, R2 ;  /* 0x00000000020773c4 */ /* 0x000e640000000000 */
[----:B------:R2:W-:Y:S01]  /*9170*/  UTCATOMSWS.AND URZ, UR4 ;  /* 0x0000000400ff79e3 */ /* 0x0005e20008000000 */
[----:B0-----:R-:W-:Y:S01]  /*9180*/  ISETP.EQ.U32.AND P0, PT, R0, UR5, PT ;  /* 0x0000000500007c0c */ /* 0x001fe2000bf02070 */
[----:B-1----:R-:W-:-:S12]  /*9190*/  IMAD.U32 R0, RZ, RZ, UR7 ;  /* 0x00000007ff007e24 */ /* 0x002fd8000f8e00ff */
[----:B------:R2:W-:Y:S01]  /*91a0*/  @P0 ATOMS.AND RZ, [UR6], R0 ;  /* 0x00000000ffff098c */ /* 0x0005e2000a800006 */
[----:B------:R-:W-:Y:S05]  /*91b0*/  BRA `(.L_x_21) ;  /* 0x0000000000147947 */ /* 0x000fea0003800000 */
.L_x_23:
[----:B------:R-:W-:-:S07]  /*91c0*/  MOV R2, 0x91e0 ;  /* 0x000091e000027802 */ /* 0x000fce0000000f00 */
[----:B------:R-:W-:Y:S05]  /*91d0*/  CALL.REL.NOINC `($__internal_0_$__cuda_sm10x_tcgen05_guardrail_trap_col_being_dealloced_not_returned_by_alloc) ;  /* 0x0000000000447944 */ /* 0x000fea0003c00000 */
[----:B------:R-:W-:Y:S05]  /*91e0*/  BRA `(.L_x_21) ;  /* 0x0000000000087947 */ /* 0x000fea0003800000 */
.L_x_22:
[----:B------:R-:W-:-:S07]  /*91f0*/  MOV R2, 0x9210 ;  /* 0x0000921000027802 */ /* 0x000fce0000000f00 */
[----:B------:R-:W-:Y:S05]  /*9200*/  CALL.REL.NOINC `($__internal_2_$__cuda_sm10x_tcgen05_guardrail_trap_unallocated_columns_being_dealloced) ;  /* 0x0000000000507944 */ /* 0x000fea0003c00000 */
.L_x_21:
[----:B------:R-:W-:Y:S01]  /*9210*/  NOP ;  /* 0x0000000000007918 */ /* 0x000fe20000000000 */
[----:B--2---:R-:W-:Y:S05]  /*9220*/  EXIT ;  /* 0x000000000000794d */ /* 0x004fea0003800000 */
.L_x_8:
[----:B------:R-:W1:Y:S02]  /*9230*/  SYNCS.PHASECHK.TRANS64.TRYWAIT P4, [UR10+0x6800], RZ ;  /* 0x006800ffff0075a7 */ /* 0x000e64000808110a */
[----:B-1----:R-:W-:Y:S05]  /*9240*/  @!P4 BRA `(.L_x_8) ;  /* 0xfffffffc00f8c947 */ /* 0x002fea000383ffff */
[----:B------:R-:W-:Y:S05]  /*9250*/  BRA `(.L_x_7) ;  /* 0xffffff9000a07947 */ /* 0x000fea000383ffff */
.L_x_16:
[----:B------:R-:W2:Y:S02]  /*9260*/  SYNCS.PHASECHK.TRANS64.TRYWAIT P2, [UR10+0x7810], RZ ;  /* 0x007810ffff0075a7 */ /* 0x000ea4000804110a */
[----:B--2---:R-:W-:Y:S05]  /*9270*/  @!P2 BRA `(.L_x_16) ;  /* 0xfffffffc00f8a947 */ /* 0x004fea000383ffff */
[----:B------:R-:W-:Y:S05]  /*9280*/  BRA `(.L_x_24) ;  /* 0xffffffb400ec7947 */ /* 0x000fea000383ffff */
.L_x_17:
[----:B------:R-:W0:Y:S02]  /*9290*/  SYNCS.PHASECHK.TRANS64.TRYWAIT P6, [UR35], R53 ;  /* 0x00000035ff0075a7 */ /* 0x000e2400080c1123 */
[----:B0-----:R-:W-:Y:S05]  /*92a0*/  @!P6 BRA `(.L_x_17) ;  /* 0xfffffffc00f8e947 */ /* 0x001fea000383ffff */
[----:B------:R-:W-:Y:S05]  /*92b0*/  BRA `(.L_x_25) ;  /* 0xffffffbc00387947 */ /* 0x000fea000383ffff */
.L_x_20:
[----:B------:R-:W0:Y:S02]  /*92c0*/  SYNCS.PHASECHK.TRANS64.TRYWAIT P1, [UR35], R3 ;  /* 0x00000003ff0075a7 */ /* 0x000e240008021123 */
[----:B0-----:R-:W-:Y:S05]  /*92d0*/  @!P1 BRA `(.L_x_20) ;  /* 0xfffffffc00f89947 */ /* 0x001fea000383ffff */
[----:B------:R-:W-:Y:S05]  /*92e0*/  BRA `(.L_x_26) ;  /* 0xffffffd4005c7947 */ /* 0x000fea000383ffff */
        .weak           $__internal_0_$__cuda_sm10x_tcgen05_guardrail_trap_col_being_dealloced_not_returned_by_alloc
        .type           $__internal_0_$__cuda_sm10x_tcgen05_guardrail_trap_col_being_dealloced_not_returned_by_alloc,@function
        .size           $__internal_0_$__cuda_sm10x_tcgen05_guardrail_trap_col_being_dealloced_not_returned_by_alloc,($__internal_1_$__cuda_sm10x_tcgen05_guardrail_trap_phase_invalid_during_alloc - $__internal_0_$__cuda_sm10x_tcgen05_guardrail_trap_col_being_dealloced_not_returned_by_alloc)
$__internal_0_$__cuda_sm10x_tcgen05_guardrail_trap_col_being_dealloced_not_returned_by_alloc:
[----:B------:R-:W-:Y:S05]  /*92f0*/  BPT.TRAP 0x1 ;  /* 0x000000040000795c */ /* 0x000fea0000300000 */
[----:B------:R-:W-:-:S04]  /*9300*/  IMAD.MOV.U32 R3, RZ, RZ, 0x0 ;  /* 0x00000000ff037424 */ /* 0x000fc800078e00ff */
[----:B------:R-:W-:Y:S05]  /*9310*/  RET.REL.NODEC R2 `(attn_fwd) ;  /* 0xffffff6c02387950 */ /* 0x000fea0003c3ffff */
        .weak           $__internal_1_$__cuda_sm10x_tcgen05_guardrail_trap_phase_invalid_during_alloc
        .type           $__internal_1_$__cuda_sm10x_tcgen05_guardrail_trap_phase_invalid_during_alloc,@function
        .size           $__internal_1_$__cuda_sm10x_tcgen05_guardrail_trap_phase_invalid_during_alloc,($__internal_2_$__cuda_sm10x_tcgen05_guardrail_trap_unallocated_columns_being_dealloced - $__internal_1_$__cuda_sm10x_tcgen05_guardrail_trap_phase_invalid_during_alloc)
$__internal_1_$__cuda_sm10x_tcgen05_guardrail_trap_phase_invalid_during_alloc:
[----:B------:R-:W-:Y:S05]  /*9320*/  BPT.TRAP 0x1 ;  /* 0x000000040000795c */ /* 0x000fea0000300000 */
[----:B------:R-:W-:-:S04]  /*9330*/  IMAD.MOV.U32 R3, RZ, RZ, 0x0 ;  /* 0x00000000ff037424 */ /* 0x000fc800078e00ff */
[----:B------:R-:W-:Y:S05]  /*9340*/  RET.REL.NODEC R2 `(attn_fwd) ;  /* 0xffffff6c022c7950 */ /* 0x000fea0003c3ffff */
        .weak           $__internal_2_$__cuda_sm10x_tcgen05_guardrail_trap_unallocated_columns_being_dealloced
        .type           $__internal_2_$__cuda_sm10x_tcgen05_guardrail_trap_unallocated_columns_being_dealloced,@function
        .size           $__internal_2_$__cuda_sm10x_tcgen05_guardrail_trap_unallocated_columns_being_dealloced,(.L_x_30 - $__internal_2_$__cuda_sm10x_tcgen05_guardrail_trap_unallocated_columns_being_dealloced)
$__internal_2_$__cuda_sm10x_tcgen05_guardrail_trap_unallocated_columns_being_dealloced:
[----:B------:R-:W-:Y:S05]  /*9350*/  BPT.TRAP 0x1 ;  /* 0x000000040000795c */ /* 0x000fea0000300000 */
[----:B------:R-:W-:-:S04]  /*9360*/  IMAD.MOV.U32 R3, RZ, RZ, 0x0 ;  /* 0x00000000ff037424 */ /* 0x000fc800078e00ff */
[----:B------:R-:W-:Y:S05]  /*9370*/  RET.REL.NODEC R2 `(attn_fwd) ;  /* 0xffffff6c02207950 */ /* 0x000fea0003c3ffff */
.L_x_27:
[----:B------:R-:W-:-:S00]  /*9380*/  BRA `(.L_x_27) ;  /* 0xfffffffc00fc7947 */ /* 0x000fc0000383ffff */
[----:B------:R-:W-:-:S00]  /*9390*/  NOP ;  /* 0x0000000000007918 */ /* 0x000fc00000000000 */
        /* <DEDUP_REMOVED lines=14> */
.L_x_30:


//--------------------- .nv.global.init           --------------------------
	.section	.nv.global.init,"aw",@progbits
.nv.global.init:
	.type		_$_str,@object
	.size		_$_str,(.L_3 - _$_str)
_$_str:
        /*0000*/ 	.byte	0x5f, 0x5f, 0x43, 0x55, 0x44, 0x41, 0x5f, 0x46, 0x54, 0x5a, 0x00
.L_3:


//--------------------- .nv.shared.attn_fwd       --------------------------
	.section	.nv.shared.attn_fwd,"aw",@nobits
	.sectionflags	@""
	.align	16
	.zero		1024


//--------------------- .nv.shared.reserved.0     --------------------------
	.section	.nv.shared.reserved.0,"aw",@nobits
	.align	8
	.weak		__nv_reservedSMEM_offset_0_alias
	.size		__nv_reservedSMEM_offset_0_alias, 0, 64
	.other		__nv_reservedSMEM_offset_0_alias,@"STO_CUDA_RESERVED_SHARED STV_DEFAULT"
__nv_reservedSMEM_offset_0_alias:
	.zero		0
.nv.shared.reserved.0:
	.zero		64
	.weak		__nv_reservedSMEM_allocation_phase
	.type		__nv_reservedSMEM_allocation_phase,@object
	.size		__nv_reservedSMEM_allocation_phase,(.L_0 - __nv_reservedSMEM_allocation_phase)
__nv_reservedSMEM_allocation_phase:
	.zero		1
.L_0:
	.zero		7
	.weak		__nv_reservedSMEM_devtool_atexit_pc
	.type		__nv_reservedSMEM_devtool_atexit_pc,@object
	.size		__nv_reservedSMEM_devtool_atexit_pc,(__nv_reservedSMEM_allocation_mask - __nv_reservedSMEM_devtool_atexit_pc)
__nv_reservedSMEM_devtool_atexit_pc:
	.zero		8
	.weak		__nv_reservedSMEM_allocation_mask
	.type		__nv_reservedSMEM_allocation_mask,@object
	.size		__nv_reservedSMEM_allocation_mask,(.L_2 - __nv_reservedSMEM_allocation_mask)
__nv_reservedSMEM_allocation_mask:
	.zero		4
.L_2:


//--------------------- .nv.constant0.attn_fwd    --------------------------
	.section	.nv.constant0.attn_fwd,"a",@progbits
	.sectionflags	@""
	.align	4
.nv.constant0.attn_fwd:
	.zero		1032


//--------------------- SYMBOLS --------------------------

	.type		.nv.reservedSmem.offset0,@object
	.size		.nv.reservedSmem.offset0,0x4
	.type		.nv.reservedSmem.cap,@object
	.size		.nv.reservedSmem.cap,0x4
